	.headerflags	@"EF_CUDA_TEXMODE_UNIFIED EF_CUDA_64BIT_ADDRESS EF_CUDA_SM89 EF_CUDA_VIRTUAL_SM(EF_CUDA_SM89)"
	.elftype	@"ET_EXEC"


//--------------------- .nv.info                  --------------------------
	.section	.nv.info,"",@"SHT_CUDA_INFO"
	.align	4


	//----- nvinfo : EIATTR_REGCOUNT
	.align		4
        /*0000*/ 	.byte	0x04, 0x2f
        /*0002*/ 	.short	(.L_1 - .L_0)
	.align		4
.L_0:
        /*0004*/ 	.word	index@(triton__0d1d2d3d4d5d6d7d89101112de)
        /*0008*/ 	.word	0x0000003a


	//----- nvinfo : EIATTR_MAX_STACK_SIZE
	.align		4
.L_1:
        /*000c*/ 	.byte	0x04, 0x23
        /*000e*/ 	.short	(.L_3 - .L_2)
	.align		4
.L_2:
        /*0010*/ 	.word	index@(triton__0d1d2d3d4d5d6d7d89101112de)
        /*0014*/ 	.word	0x00000000


	//----- nvinfo : EIATTR_MIN_STACK_SIZE
	.align		4
.L_3:
        /*0018*/ 	.byte	0x04, 0x12
        /*001a*/ 	.short	(.L_5 - .L_4)
	.align		4
.L_4:
        /*001c*/ 	.word	index@(triton__0d1d2d3d4d5d6d7d89101112de)
        /*0020*/ 	.word	0x00000000


	//----- nvinfo : EIATTR_FRAME_SIZE
	.align		4
.L_5:
        /*0024*/ 	.byte	0x04, 0x11
        /*0026*/ 	.short	(.L_7 - .L_6)
	.align		4
.L_6:
        /*0028*/ 	.word	index@(triton__0d1d2d3d4d5d6d7d89101112de)
        /*002c*/ 	.word	0x00000000
.L_7:


//--------------------- .nv.info.triton__0d1d2d3d4d5d6d7d89101112de --------------------------
	.section	.nv.info.triton__0d1d2d3d4d5d6d7d89101112de,"",@"SHT_CUDA_INFO"
	.align	4


	//----- nvinfo : EIATTR_CUDA_API_VERSION
	.align		4
        /*0000*/ 	.byte	0x04, 0x37
        /*0002*/ 	.short	(.L_9 - .L_8)
.L_8:
        /*0004*/ 	.word	0x0000007b


	//----- nvinfo : EIATTR_PARAM_CBANK
	.align		4
.L_9:
        /*0008*/ 	.byte	0x04, 0x0a
        /*000a*/ 	.short	(.L_11 - .L_10)
	.align		4
.L_10:
        /*000c*/ 	.word	index@(.nv.constant0.triton__0d1d2d3d4d5d6d7d89101112de)
        /*0010*/ 	.short	0x0160
        /*0012*/ 	.short	0x0054


	//----- nvinfo : EIATTR_CBANK_PARAM_SIZE
	.align		4
.L_11:
        /*0014*/ 	.byte	0x03, 0x19
        /*0016*/ 	.short	0x0054


	//----- nvinfo : EIATTR_KPARAM_INFO
	.align		4
        /*0018*/ 	.byte	0x04, 0x17
        /*001a*/ 	.short	(.L_13 - .L_12)
.L_12:
        /*001c*/ 	.word	0x00000000
        /*0020*/ 	.short	0x000c
        /*0022*/ 	.short	0x0050
        /*0024*/ 	.byte	0x00, 0xf0, 0x11, 0x00


	//----- nvinfo : EIATTR_KPARAM_INFO
	.align		4
.L_13:
        /*0028*/ 	.byte	0x04, 0x17
        /*002a*/ 	.short	(.L_15 - .L_14)
.L_14:
        /*002c*/ 	.word	0x00000000
        /*0030*/ 	.short	0x000b
        /*0032*/ 	.short	0x004c
        /*0034*/ 	.byte	0x00, 0xf0, 0x11, 0x00


	//----- nvinfo : EIATTR_KPARAM_INFO
	.align		4
.L_15:
        /*0038*/ 	.byte	0x04, 0x17
        /*003a*/ 	.short	(.L_17 - .L_16)
.L_16:
        /*003c*/ 	.word	0x00000000
        /*0040*/ 	.short	0x000a
        /*0042*/ 	.short	0x0048
        /*0044*/ 	.byte	0x00, 0xf0, 0x11, 0x00


	//----- nvinfo : EIATTR_KPARAM_INFO
	.align		4
.L_17:
        /*0048*/ 	.byte	0x04, 0x17
        /*004a*/ 	.short	(.L_19 - .L_18)
.L_18:
        /*004c*/ 	.word	0x00000000
        /*0050*/ 	.short	0x0009
        /*0052*/ 	.short	0x0044
        /*0054*/ 	.byte	0x00, 0xf0, 0x11, 0x00


	//----- nvinfo : EIATTR_KPARAM_INFO
	.align		4
.L_19:
        /*0058*/ 	.byte	0x04, 0x17
        /*005a*/ 	.short	(.L_21 - .L_20)
.L_20:
        /*005c*/ 	.word	0x00000000
        /*0060*/ 	.short	0x0008
        /*0062*/ 	.short	0x0040
        /*0064*/ 	.byte	0x00, 0xf0, 0x11, 0x00


	//----- nvinfo : EIATTR_KPARAM_INFO
	.align		4
.L_21:
        /*0068*/ 	.byte	0x04, 0x17
        /*006a*/ 	.short	(.L_23 - .L_22)
.L_22:
        /*006c*/ 	.word	0x00000000
        /*0070*/ 	.short	0x0007
        /*0072*/ 	.short	0x0038
        /*0074*/ 	.byte	0x00, 0xf0, 0x21, 0x00


	//----- nvinfo : EIATTR_KPARAM_INFO
	.align		4
.L_23:
        /*0078*/ 	.byte	0x04, 0x17
        /*007a*/ 	.short	(.L_25 - .L_24)
.L_24:
        /*007c*/ 	.word	0x00000000
        /*0080*/ 	.short	0x0006
        /*0082*/ 	.short	0x0030
        /*0084*/ 	.byte	0x00, 0xf0, 0x21, 0x00


	//----- nvinfo : EIATTR_KPARAM_INFO
	.align		4
.L_25:
        /*0088*/ 	.byte	0x04, 0x17
        /*008a*/ 	.short	(.L_27 - .L_26)
.L_26:
        /*008c*/ 	.word	0x00000000
        /*0090*/ 	.short	0x0005
        /*0092*/ 	.short	0x0028
        /*0094*/ 	.byte	0x00, 0xf0, 0x21, 0x00


	//----- nvinfo : EIATTR_KPARAM_INFO
	.align		4
.L_27:
        /*0098*/ 	.byte	0x04, 0x17
        /*009a*/ 	.short	(.L_29 - .L_28)
.L_28:
        /*009c*/ 	.word	0x00000000
        /*00a0*/ 	.short	0x0004
        /*00a2*/ 	.short	0x0020
        /*00a4*/ 	.byte	0x00, 0xf0, 0x21, 0x00


	//----- nvinfo : EIATTR_KPARAM_INFO
	.align		4
.L_29:
        /*00a8*/ 	.byte	0x04, 0x17
        /*00aa*/ 	.short	(.L_31 - .L_30)
.L_30:
        /*00ac*/ 	.word	0x00000000
        /*00b0*/ 	.short	0x0003
        /*00b2*/ 	.short	0x0018
        /*00b4*/ 	.byte	0x00, 0xf0, 0x21, 0x00


	//----- nvinfo : EIATTR_KPARAM_INFO
	.align		4
.L_31:
        /*00b8*/ 	.byte	0x04, 0x17
        /*00ba*/ 	.short	(.L_33 - .L_32)
.L_32:
        /*00bc*/ 	.word	0x00000000
        /*00c0*/ 	.short	0x0002
        /*00c2*/ 	.short	0x0010
        /*00c4*/ 	.byte	0x00, 0xf0, 0x21, 0x00


	//----- nvinfo : EIATTR_KPARAM_INFO
	.align		4
.L_33:
        /*00c8*/ 	.byte	0x04, 0x17
        /*00ca*/ 	.short	(.L_35 - .L_34)
.L_34:
        /*00cc*/ 	.word	0x00000000
        /*00d0*/ 	.short	0x0001
        /*00d2*/ 	.short	0x0008
        /*00d4*/ 	.byte	0x00, 0xf0, 0x21, 0x00


	//----- nvinfo : EIATTR_KPARAM_INFO
	.align		4
.L_35:
        /*00d8*/ 	.byte	0x04, 0x17
        /*00da*/ 	.short	(.L_37 - .L_36)
.L_36:
        /*00dc*/ 	.word	0x00000000
        /*00e0*/ 	.short	0x0000
        /*00e2*/ 	.short	0x0000
        /*00e4*/ 	.byte	0x00, 0xf0, 0x21, 0x00


	//----- nvinfo : EIATTR_MAXREG_COUNT
	.align		4
.L_37:
        /*00e8*/ 	.byte	0x03, 0x1b
        /*00ea*/ 	.short	0x00ff


	//----- nvinfo : EIATTR_EXIT_INSTR_OFFSETS
	.align		4
        /*00ec*/ 	.byte	0x04, 0x1c
        /*00ee*/ 	.short	(.L_39 - .L_38)


	//   ....[0]....
.L_38:
        /*00f0*/ 	.word	0x00002aa0


	//   ....[1]....
        /*00f4*/ 	.word	0x00002ae0


	//----- nvinfo : EIATTR_CTAIDZ_USED
	.align		4
.L_39:
        /*00f8*/ 	.byte	0x01, 0x04
	.zero		2


	//----- nvinfo : EIATTR_MAX_THREADS
	.align		4
        /*00fc*/ 	.byte	0x04, 0x05
        /*00fe*/ 	.short	(.L_41 - .L_40)
.L_40:
        /*0100*/ 	.word	0x00000100
        /*0104*/ 	.word	0x00000001
        /*0108*/ 	.word	0x00000001
.L_41:


//--------------------- .nv.rel.action            --------------------------
	.section	.nv.rel.action,"",@"SHT_CUDA_RELOCINFO"
	.align	8
	.sectionentsize	8
        /*0000*/ 	.byte	0x73, 0x00, 0x00, 0x00, 0x00, 0x00, 0x00, 0x00, 0x00, 0x00, 0x00, 0x11, 0x25, 0x00, 0x05, 0x36


//--------------------- .nv.constant0.triton__0d1d2d3d4d5d6d7d89101112de --------------------------
	.section	.nv.constant0.triton__0d1d2d3d4d5d6d7d89101112de,"a",@progbits
	.align	4
.nv.constant0.triton__0d1d2d3d4d5d6d7d89101112de:
	.zero		436


//--------------------- .text.triton__0d1d2d3d4d5d6d7d89101112de --------------------------
	.section	.text.triton__0d1d2d3d4d5d6d7d89101112de,"ax",@progbits
	.sectionflags	@"SHF_BARRIERS=1"
	.sectioninfo	@"SHI_REGISTERS=58"
	.align	128
        .global         triton__0d1d2d3d4d5d6d7d89101112de
        .type           triton__0d1d2d3d4d5d6d7d89101112de,@function
        .size           triton__0d1d2d3d4d5d6d7d89101112de,(.L_x_1 - triton__0d1d2d3d4d5d6d7d89101112de)
        .other          triton__0d1d2d3d4d5d6d7d89101112de,@"STO_CUDA_ENTRY STV_DEFAULT"
triton__0d1d2d3d4d5d6d7d89101112de:
.text.triton__0d1d2d3d4d5d6d7d89101112de:
[----:B------:R-:W-:-:S02]  /*0000*/  MOV R1, c[0x0][0x28] ;  /* 0x00000a0000017a02 */ /* 0x000fc40000000f00 */
[----:B------:R-:W0:Y:S01]  /*0010*/  S2R R7, SR_TID.X ;  /* 0x0000000000077919 */ /* 0x000e220000002100 */
[----:B------:R-:W1:Y:S01]  /*0020*/  S2UR UR4, SR_CTAID.Y ;  /* 0x00000000000479c3 */ /* 0x000e620000002600 */
[----:B------:R-:W-:Y:S01]  /*0030*/  CS2R R20, SRZ ;  /* 0x0000000000147805 */ /* 0x000fe2000001ff00 */
[----:B------:R-:W-:Y:S01]  /*0040*/  CS2R R22, SRZ ;  /* 0x0000000000167805 */ /* 0x000fe2000001ff00 */
[----:B------:R-:W2:Y:S01]  /*0050*/  S2R R0, SR_CTAID.Z ;  /* 0x0000000000007919 */ /* 0x000ea20000002700 */
[----:B------:R-:W-:Y:S01]  /*0060*/  CS2R R28, SRZ ;  /* 0x00000000001c7805 */ /* 0x000fe2000001ff00 */
[----:B------:R-:W-:Y:S02]  /*0070*/  ULDC.64 UR6, c[0x0][0x118] ;  /* 0x0000460000067ab9 */ /* 0x000fe40000000a00 */
[----:B------:R-:W3:Y:S01]  /*0080*/  S2R R2, SR_CTAID.X ;  /* 0x0000000000027919 */ /* 0x000ee20000002500 */
[--C-:B0-----:R-:W-:Y:S02]  /*0090*/  SHF.R.U32.HI R5, RZ, 0x5, R7.reuse ;  /* 0x00000005ff057819 */ /* 0x101fe40000011607 */
[----:B------:R-:W-:-:S02]  /*00a0*/  SHF.R.U32.HI R4, RZ, 0x1, R7 ;  /* 0x00000001ff047819 */ /* 0x000fc40000011607 */
[----:B------:R-:W-:Y:S02]  /*00b0*/  SGXT.U32 R5, R5, 0x3 ;  /* 0x000000030505781a */ /* 0x000fe40000000000 */
[----:B--2---:R-:W-:Y:S02]  /*00c0*/  IADD3 R0, R0, 0x1, RZ ;  /* 0x0000000100007810 */ /* 0x004fe40007ffe0ff */
[----:B------:R-:W-:Y:S01]  /*00d0*/  SHF.L.U32 R9, R7, 0x3, RZ ;  /* 0x0000000307097819 */ /* 0x000fe200000006ff */
[----:B------:R-:W-:Y:S01]  /*00e0*/  IMAD.SHL.U32 R3, R5, 0x10, RZ ;  /* 0x0000001005037824 */ /* 0x000fe200078e00ff */
[----:B------:R-:W-:Y:S01]  /*00f0*/  SGXT.U32 R4, R4, 0x4 ;  /* 0x000000040404781a */ /* 0x000fe20000000000 */
[----:B---3--:R-:W-:Y:S01]  /*0100*/  IMAD.SHL.U32 R2, R2, 0x10, RZ ;  /* 0x0000001002027824 */ /* 0x008fe200078e00ff */
[----:B------:R-:W-:Y:S01]  /*0110*/  LOP3.LUT R9, R9, 0x8, RZ, 0xc0, !PT ;  /* 0x0000000809097812 */ /* 0x000fe200078ec0ff */
[----:B-1----:R-:W-:Y:S01]  /*0120*/  IMAD R6, R0, UR4, RZ ;  /* 0x0000000400067c24 */ /* 0x002fe2000f8e02ff */
[----:B------:R-:W-:-:S02]  /*0130*/  LOP3.LUT R4, R3, R4, RZ, 0xfc, !PT ;  /* 0x0000000403047212 */ /* 0x000fc400078efcff */
[----:B------:R-:W-:Y:S01]  /*0140*/  LOP3.LUT R33, R2, R9, RZ, 0xfc, !PT ;  /* 0x0000000902217212 */ /* 0x000fe200078efcff */
[----:B------:R-:W-:Y:S01]  /*0150*/  IMAD.SHL.U32 R3, R6, 0x100, RZ ;  /* 0x0000010006037824 */ /* 0x000fe200078e00ff */
[----:B------:R-:W-:Y:S02]  /*0160*/  MOV R0, 0x2 ;  /* 0x0000000200007802 */ /* 0x000fe40000000f00 */
[----:B------:R-:W-:Y:S02]  /*0170*/  ISETP.GE.AND P0, PT, R33, 0x280, PT ;  /* 0x000002802100780c */ /* 0x000fe40003f06270 */
[----:B------:R-:W-:Y:S01]  /*0180*/  LOP3.LUT R41, R3, R4, RZ, 0xfc, !PT ;  /* 0x0000000403297212 */ /* 0x000fe200078efcff */
[----:B------:R-:W-:Y:S01]  /*0190*/  CS2R R30, SRZ ;  /* 0x00000000001e7805 */ /* 0x000fe2000001ff00 */
[----:B------:R-:W-:Y:S02]  /*01a0*/  IMAD.WIDE R10, R33, R0, c[0x0][0x180] ;  /* 0x00006000210a7625 */ /* 0x000fe400078e0200 */
[----:B------:R-:W-:-:S02]  /*01b0*/  ISETP.LT.AND P1, PT, R41, c[0x0][0x1ac], !P0 ;  /* 0x00006b0029007a0c */ /* 0x000fc40004721270 */
[----:B------:R-:W-:Y:S01]  /*01c0*/  IMAD R41, R41, 0x280, R33 ;  /* 0x0000028029297824 */ /* 0x000fe200078e0221 */
[----:B------:R-:W-:-:S03]  /*01d0*/  CS2R R24, SRZ ;  /* 0x0000000000187805 */ /* 0x000fc6000001ff00 */
[CC--:B------:R-:W-:Y:S01]  /*01e0*/  IMAD.WIDE R12, R41.reuse, R0.reuse, c[0x0][0x178] ;  /* 0x00005e00290c7625 */ /* 0x0c0fe200078e0200 */
[----:B------:R-:W-:Y:S01]  /*01f0*/  CS2R R26, SRZ ;  /* 0x00000000001a7805 */ /* 0x000fe2000001ff00 */
[----:B------:R0:W2:Y:S02]  /*0200*/  @!P0 LDG.E.EL.128 R20, [R10.64] ;  /* 0x000000060a148981 */ /* 0x0000a4000c2e1d00 */
[----:B------:R-:W-:-:S03]  /*0210*/  IMAD.WIDE R14, R41, R0, c[0x0][0x188] ;  /* 0x00006200290e7625 */ /* 0x000fc600078e0200 */
[----:B------:R1:W3:Y:S01]  /*0220*/  @P1 LDG.E.EL.128 R28, [R12.64] ;  /* 0x000000060c1c1981 */ /* 0x0002e2000c2e1d00 */
[----:B------:R-:W-:Y:S01]  /*0230*/  CS2R R16, SRZ ;  /* 0x0000000000107805 */ /* 0x000fe2000001ff00 */
[----:B------:R-:W-:Y:S01]  /*0240*/  CS2R R18, SRZ ;  /* 0x0000000000127805 */ /* 0x000fe2000001ff00 */
[----:B------:R-:W-:Y:S01]  /*0250*/  CS2R R36, SRZ ;  /* 0x0000000000247805 */ /* 0x000fe2000001ff00 */
[----:B------:R4:W5:Y:S01]  /*0260*/  @P1 LDG.E.EL.128 R24, [R14.64] ;  /* 0x000000060e181981 */ /* 0x000962000c2e1d00 */
[----:B------:R-:W-:Y:S01]  /*0270*/  CS2R R38, SRZ ;  /* 0x0000000000267805 */ /* 0x000fe2000001ff00 */
[----:B0-----:R-:W-:-:S04]  /*0280*/  IMAD.WIDE R10, R33, R0, c[0x0][0x168] ;  /* 0x00005a00210a7625 */ /* 0x001fc800078e0200 */
[CC--:B------:R-:W-:Y:S01]  /*0290*/  IMAD.WIDE R42, R41.reuse, R0.reuse, c[0x0][0x160] ;  /* 0x00005800292a7625 */ /* 0x0c0fe200078e0200 */
[----:B-1----:R-:W-:Y:S01]  /*02a0*/  CS2R R12, SRZ ;  /* 0x00000000000c7805 */ /* 0x002fe2000001ff00 */
[----:B------:R0:W5:Y:S01]  /*02b0*/  @!P0 LDG.E.EL.128 R16, [R10.64] ;  /* 0x000000060a108981 */ /* 0x000162000c2e1d00 */
[----:B----4-:R-:W-:Y:S01]  /*02c0*/  CS2R R14, SRZ ;  /* 0x00000000000e7805 */ /* 0x010fe2000001ff00 */
[CC--:B------:R-:W-:Y:S02]  /*02d0*/  IMAD.WIDE R44, R41.reuse, R0.reuse, c[0x0][0x170] ;  /* 0x00005c00292c7625 */ /* 0x0c0fe400078e0200 */
[----:B------:R1:W4:Y:S04]  /*02e0*/  @P1 LDG.E.EL.128 R36, [R42.64] ;  /* 0x000000062a241981 */ /* 0x000328000c2e1d00 */
[----:B------:R0:W4:Y:S01]  /*02f0*/  @P1 LDG.E.EL.128 R12, [R44.64] ;  /* 0x000000062c0c1981 */ /* 0x000122000c2e1d00 */
[----:B------:R-:W-:Y:S01]  /*0300*/  CS2R R32, SRZ ;  /* 0x0000000000207805 */ /* 0x000fe2000001ff00 */
[----:B------:R-:W-:Y:S01]  /*0310*/  CS2R R34, SRZ ;  /* 0x0000000000227805 */ /* 0x000fe2000001ff00 */
[----:B------:R-:W-:-:S05]  /*0320*/  IMAD.WIDE R46, R41, R0, c[0x0][0x190] ;  /* 0x00006400292e7625 */ /* 0x000fca00078e0200 */
[----:B------:R3:W4:Y:S01]  /*0330*/  @P1 LDG.E.EL.128 R32, [R46.64] ;  /* 0x000000062e201981 */ /* 0x000722000c2e1d00 */
[----:B------:R-:W-:Y:S01]  /*0340*/  IADD3 R41, R41, 0x14000, RZ ;  /* 0x0001400029297810 */ /* 0x000fe20007ffe0ff */
[--C-:B--2---:R-:W-:Y:S02]  /*0350*/  HADD2.F32 R6, -RZ, R21.reuse.H0_H0 ;  /* 0x20000015ff067230 */ /* 0x104fe40000004100 */
[----:B0-----:R-:W-:Y:S02]  /*0360*/  HADD2.F32 R11, -RZ, R20.H0_H0 ;  /* 0x20000014ff0b7230 */ /* 0x001fe40000004100 */
[----:B------:R-:W-:Y:S02]  /*0370*/  HADD2.F32 R21, -RZ, R21.H1_H1 ;  /* 0x30000015ff157230 */ /* 0x000fe40000004100 */
[--C-:B---3--:R-:W-:Y:S02]  /*0380*/  HADD2.F32 R47, -RZ, R29.reuse.H0_H0 ;  /* 0x2000001dff2f7230 */ /* 0x108fe40000004100 */
[----:B-1----:R-:W-:-:S02]  /*0390*/  HADD2.F32 R42, -RZ, R29.H1_H1 ;  /* 0x3000001dff2a7230 */ /* 0x002fc40000004100 */
[----:B------:R-:W-:Y:S01]  /*03a0*/  HADD2.F32 R20, -RZ, R20.H1_H1 ;  /* 0x30000014ff147230 */ /* 0x000fe20000004100 */
[----:B------:R-:W-:Y:S01]  /*03b0*/  FADD R47, R47, R6 ;  /* 0x000000062f2f7221 */ /* 0x000fe20000000000 */
[----:B------:R-:W-:Y:S01]  /*03c0*/  HADD2.F32 R8, -RZ, R22.H0_H0 ;  /* 0x20000016ff087230 */ /* 0x000fe20000004100 */
[----:B------:R-:W-:Y:S01]  /*03d0*/  FADD R42, R42, R21 ;  /* 0x000000152a2a7221 */ /* 0x000fe20000000000 */
[----:B------:R-:W-:Y:S02]  /*03e0*/  HADD2.F32 R45, -RZ, R28.H1_H1 ;  /* 0x3000001cff2d7230 */ /* 0x000fe40000004100 */
[----:B------:R-:W-:Y:S02]  /*03f0*/  HADD2.F32 R29, -RZ, R30.H0_H0 ;  /* 0x2000001eff1d7230 */ /* 0x000fe40000004100 */
[----:B------:R-:W-:Y:S01]  /*0400*/  HADD2.F32 R40, -RZ, R28.H0_H0 ;  /* 0x2000001cff287230 */ /* 0x000fe20000004100 */
[----:B------:R-:W-:Y:S01]  /*0410*/  FADD R45, R45, R20 ;  /* 0x000000142d2d7221 */ /* 0x000fe20000000000 */
[----:B------:R-:W-:Y:S01]  /*0420*/  HADD2.F32 R10, -RZ, R23.H0_H0 ;  /* 0x20000017ff0a7230 */ /* 0x000fe20000004100 */
[----:B------:R-:W-:Y:S01]  /*0430*/  FADD R29, R29, R8 ;  /* 0x000000081d1d7221 */ /* 0x000fe20000000000 */
[--C-:B-----5:R-:W-:Y:S01]  /*0440*/  HADD2.F32 R43, -RZ, R24.reuse.H0_H0 ;  /* 0x20000018ff2b7230 */ /* 0x120fe20000004100 */
[----:B------:R-:W-:Y:S01]  /*0450*/  FADD R40, R40, R11 ;  /* 0x0000000b28287221 */ /* 0x000fe20000000000 */
[----:B------:R-:W-:-:S02]  /*0460*/  HADD2.F32 R28, -RZ, R24.H1_H1 ;  /* 0x30000018ff1c7230 */ /* 0x000fc40000004100 */
[----:B------:R-:W-:Y:S01]  /*0470*/  HADD2.F32 R48, -RZ, R25.H0_H0 ;  /* 0x20000019ff307230 */ /* 0x000fe20000004100 */
[----:B------:R-:W-:Y:S01]  /*0480*/  FFMA R43, R43, 0.125, R40 ;  /* 0x3e0000002b2b7823 */ /* 0x000fe20000000028 */
[----:B------:R-:W-:Y:S01]  /*0490*/  HADD2.F32 R23, -RZ, R23.H1_H1 ;  /* 0x30000017ff177230 */ /* 0x000fe20000004100 */
[----:B------:R-:W-:Y:S01]  /*04a0*/  FFMA R28, R28, 0.125, R45 ;  /* 0x3e0000001c1c7823 */ /* 0x000fe2000000002d */
[----:B------:R-:W-:Y:S01]  /*04b0*/  HADD2.F32 R49, -RZ, R30.H1_H1 ;  /* 0x3000001eff317230 */ /* 0x000fe20000004100 */
[----:B------:R-:W-:Y:S01]  /*04c0*/  FFMA R48, R48, 0.125, R47 ;  /* 0x3e00000030307823 */ /* 0x000fe2000000002f */
[----:B------:R-:W-:Y:S02]  /*04d0*/  HADD2.F32 R24, -RZ, R31.H1_H1 ;  /* 0x3000001fff187230 */ /* 0x000fe40000004100 */
[----:B------:R-:W-:Y:S02]  /*04e0*/  HADD2.F32 R25, -RZ, R25.H1_H1 ;  /* 0x30000019ff197230 */ /* 0x000fe40000004100 */
[----:B------:R-:W-:Y:S01]  /*04f0*/  HADD2.F32 R30, -RZ, R26.H0_H0 ;  /* 0x2000001aff1e7230 */ /* 0x000fe20000004100 */
[----:B------:R-:W-:Y:S01]  /*0500*/  FADD R24, R24, R23 ;  /* 0x0000001718187221 */ /* 0x000fe20000000000 */
[----:B------:R-:W-:Y:S01]  /*0510*/  HADD2.F32 R22, -RZ, R22.H1_H1 ;  /* 0x30000016ff167230 */ /* 0x000fe20000004100 */
[----:B------:R-:W-:Y:S01]  /*0520*/  FFMA R47, R25, 0.125, R42 ;  /* 0x3e000000192f7823 */ /* 0x000fe2000000002a */
[--C-:B------:R-:W-:Y:S01]  /*0530*/  HADD2.F32 R44, -RZ, R27.reuse.H0_H0 ;  /* 0x2000001bff2c7230 */ /* 0x100fe20000004100 */
[----:B------:R-:W-:Y:S01]  /*0540*/  FFMA R42, R30, 0.125, R29 ;  /* 0x3e0000001e2a7823 */ /* 0x000fe2000000001d */
[----:B------:R-:W-:-:S02]  /*0550*/  HADD2.F32 R27, -RZ, R27.H1_H1 ;  /* 0x3000001bff1b7230 */ /* 0x000fc40000004100 */
[----:B------:R-:W-:Y:S02]  /*0560*/  HADD2.F32 R46, -RZ, R16.H0_H0 ;  /* 0x20000010ff2e7230 */ /* 0x000fe40000004100 */
[----:B----4-:R-:W-:Y:S02]  /*0570*/  HADD2.F32 R25, -RZ, R36.H0_H0 ;  /* 0x20000024ff197230 */ /* 0x010fe40000004100 */
[----:B------:R-:W-:Y:S01]  /*0580*/  HADD2.F32 R45, -RZ, R26.H1_H1 ;  /* 0x3000001aff2d7230 */ /* 0x000fe20000004100 */
[----:B------:R-:W-:Y:S01]  /*0590*/  FADD R26, R49, R22 ;  /* 0x00000016311a7221 */ /* 0x000fe20000000000 */
[----:B------:R-:W-:Y:S01]  /*05a0*/  HADD2.F32 R29, -RZ, R16.H1_H1 ;  /* 0x30000010ff1d7230 */ /* 0x000fe20000004100 */
[----:B------:R-:W-:Y:S01]  /*05b0*/  FFMA R49, R27, 0.125, R24 ;  /* 0x3e0000001b317823 */ /* 0x000fe20000000018 */
[----:B------:R-:W-:Y:S01]  /*05c0*/  HADD2.F32 R36, -RZ, R36.H1_H1 ;  /* 0x30000024ff247230 */ /* 0x000fe20000004100 */
[----:B------:R-:W-:Y:S01]  /*05d0*/  FADD R25, R25, R46 ;  /* 0x0000002e19197221 */ /* 0x000fe20000000000 */
[--C-:B------:R-:W-:Y:S01]  /*05e0*/  HADD2.F32 R24, -RZ, R12.reuse.H0_H0 ;  /* 0x2000000cff187230 */ /* 0x100fe20000004100 */
[----:B------:R-:W-:Y:S01]  /*05f0*/  FFMA R45, R45, 0.125, R26 ;  /* 0x3e0000002d2d7823 */ /* 0x000fe2000000001a */
[----:B------:R-:W-:Y:S01]  /*0600*/  HADD2.F32 R12, -RZ, R12.H1_H1 ;  /* 0x3000000cff0c7230 */ /* 0x000fe20000004100 */
[----:B------:R-:W-:Y:S01]  /*0610*/  FADD R27, R36, R29 ;  /* 0x0000001d241b7221 */ /* 0x000fe20000000000 */
[----:B------:R-:W-:Y:S01]  /*0620*/  HADD2.F32 R51, -RZ, R31.H0_H0 ;  /* 0x2000001fff337230 */ /* 0x000fe20000004100 */
[----:B------:R-:W-:Y:S01]  /*0630*/  FFMA R24, R24, 0.125, R25 ;  /* 0x3e00000018187823 */ /* 0x000fe20000000019 */
[----:B------:R-:W-:Y:S01]  /*0640*/  HADD2.F32 R31, -RZ, R17.H1_H1 ;  /* 0x30000011ff1f7230 */ /* 0x000fe20000004100 */
[----:B------:R-:W-:Y:S01]  /*0650*/  FFMA R25, R12, 0.125, R27 ;  /* 0x3e0000000c197823 */ /* 0x000fe2000000001b */
[----:B------:R-:W-:Y:S01]  /*0660*/  HADD2.F32 R12, -RZ, R37.H1_H1 ;  /* 0x30000025ff0c7230 */ /* 0x000fe20000004100 */
[----:B------:R-:W-:Y:S01]  /*0670*/  FADD R51, R51, R10 ;  /* 0x0000000a33337221 */ /* 0x000fe20000000000 */
[----:B------:R-:W-:-:S02]  /*0680*/  HADD2.F32 R26, -RZ, R13.H0_H0 ;  /* 0x2000000dff1a7230 */ /* 0x000fc40000004100 */
[----:B------:R-:W-:Y:S01]  /*0690*/  HADD2.F32 R27, -RZ, R13.H1_H1 ;  /* 0x3000000dff1b7230 */ /* 0x000fe20000004100 */
[----:B------:R-:W-:Y:S01]  /*06a0*/  FADD R12, R12, R31 ;  /* 0x0000001f0c0c7221 */ /* 0x000fe20000000000 */
[----:B------:R-:W-:Y:S01]  /*06b0*/  HADD2.F32 R50, -RZ, R18.H1_H1 ;  /* 0x30000012ff327230 */ /* 0x000fe20000004100 */
[----:B------:R-:W-:Y:S01]  /*06c0*/  FFMA R44, R44, 0.125, R51 ;  /* 0x3e0000002c2c7823 */ /* 0x000fe20000000033 */
[----:B------:R-:W-:Y:S01]  /*06d0*/  HADD2.F32 R13, -RZ, R38.H1_H1 ;  /* 0x30000026ff0d7230 */ /* 0x000fe20000004100 */
[----:B------:R-:W-:Y:S01]  /*06e0*/  FFMA R27, R27, 0.125, R12 ;  /* 0x3e0000001b1b7823 */ /* 0x000fe2000000000c */
[----:B------:R-:W-:Y:S02]  /*06f0*/  HADD2.F32 R52, -RZ, R19.H0_H0 ;  /* 0x20000013ff347230 */ /* 0x000fe40000004100 */
[----:B------:R-:W-:Y:S01]  /*0700*/  HADD2.F32 R30, -RZ, R17.H0_H0 ;  /* 0x20000011ff1e7230 */ /* 0x000fe20000004100 */
[----:B------:R-:W-:Y:S01]  /*0710*/  FADD R12, R13, R50 ;  /* 0x000000320d0c7221 */ /* 0x000fe20000000000 */
[----:B------:R-:W-:-:S02]  /*0720*/  HADD2.F32 R13, -RZ, R39.H0_H0 ;  /* 0x20000027ff0d7230 */ /* 0x000fc40000004100 */
[----:B------:R-:W-:Y:S02]  /*0730*/  HADD2.F32 R51, -RZ, R37.H0_H0 ;  /* 0x20000025ff337230 */ /* 0x000fe40000004100 */
[----:B------:R-:W-:Y:S01]  /*0740*/  HADD2.F32 R17, -RZ, R38.H0_H0 ;  /* 0x20000026ff117230 */ /* 0x000fe20000004100 */
[----:B------:R-:W-:Y:S01]  /*0750*/  FADD R13, R13, R52 ;  /* 0x000000340d0d7221 */ /* 0x000fe20000000000 */
[----:B------:R-:W-:Y:S01]  /*0760*/  HADD2.F32 R37, -RZ, R14.H1_H1 ;  /* 0x3000000eff257230 */ /* 0x000fe20000004100 */
[----:B------:R-:W-:Y:S01]  /*0770*/  FADD R51, R51, R30 ;  /* 0x0000001e33337221 */ /* 0x000fe20000000000 */
[----:B------:R-:W-:Y:S02]  /*0780*/  HADD2.F32 R38, -RZ, R15.H0_H0 ;  /* 0x2000000fff267230 */ /* 0x000fe40000004100 */
[----:B------:R-:W-:Y:S01]  /*0790*/  HADD2.F32 R53, -RZ, R19.H1_H1 ;  /* 0x30000013ff357230 */ /* 0x000fe20000004100 */
[----:B------:R-:W-:Y:S01]  /*07a0*/  FFMA R37, R37, 0.125, R12 ;  /* 0x3e00000025257823 */ /* 0x000fe2000000000c */
[----:B------:R-:W-:Y:S01]  /*07b0*/  HADD2.F32 R12, -RZ, R39.H1_H1 ;  /* 0x30000027ff0c7230 */ /* 0x000fe20000004100 */
[----:B------:R-:W-:Y:S01]  /*07c0*/  FFMA R38, R38, 0.125, R13 ;  /* 0x3e00000026267823 */ /* 0x000fe2000000000d */
[----:B------:R-:W-:Y:S01]  /*07d0*/  LOP3.LUT R13, R3, 0x80, R4, 0xfe, !PT ;  /* 0x00000080030d7812 */ /* 0x000fe200078efe04 */
[----:B------:R-:W-:Y:S01]  /*07e0*/  HADD2.F32 R40, -RZ, R18.H0_H0 ;  /* 0x20000012ff287230 */ /* 0x000fe20000004100 */
[----:B------:R-:W-:Y:S01]  /*07f0*/  FFMA R26, R26, 0.125, R51 ;  /* 0x3e0000001a1a7823 */ /* 0x000fe20000000033 */
[----:B------:R-:W-:Y:S01]  /*0800*/  HADD2.F32 R36, -RZ, R14.H0_H0 ;  /* 0x2000000eff247230 */ /* 0x000fe20000004100 */
[----:B------:R-:W-:Y:S01]  /*0810*/  FADD R14, R12, R53 ;  /* 0x000000350c0e7221 */ /* 0x000fe20000000000 */
[----:B------:R-:W-:Y:S01]  /*0820*/  ISETP.LT.AND P0, PT, R13, c[0x0][0x1ac], !P0 ;  /* 0x00006b000d007a0c */ /* 0x000fe20004701270 */
[----:B------:R-:W-:Y:S01]  /*0830*/  HADD2.F32 R39, -RZ, R15.H1_H1 ;  /* 0x3000000fff277230 */ /* 0x000fe20000004100 */
[----:B------:R-:W-:Y:S01]  /*0840*/  FADD R17, R17, R40 ;  /* 0x0000002811117221 */ /* 0x000fe20000000000 */
[----:B------:R-:W-:-:S03]  /*0850*/  HADD2.F32 R12, -RZ, R32.H0_H0 ;  /* 0x20000020ff0c7230 */ /* 0x000fc60000004100 */
[----:B------:R-:W-:Y:S01]  /*0860*/  FFMA R39, R39, 0.125, R14 ;  /* 0x3e00000027277823 */ /* 0x000fe2000000000e */
[----:B------:R-:W-:Y:S01]  /*0870*/  FFMA R36, R36, 0.125, R17 ;  /* 0x3e00000024247823 */ /* 0x000fe20000000011 */
[----:B------:R-:W-:Y:S01]  /*0880*/  FADD R43, R12, R43 ;  /* 0x0000002b0c2b7221 */ /* 0x000fe20000000000 */
[----:B------:R-:W-:Y:S01]  /*0890*/  CS2R R14, SRZ ;  /* 0x00000000000e7805 */ /* 0x000fe2000001ff00 */
[----:B------:R-:W-:Y:S01]  /*08a0*/  CS2R R12, SRZ ;  /* 0x00000000000c7805 */ /* 0x000fe2000001ff00 */
[----:B------:R-:W-:-:S05]  /*08b0*/  IMAD.WIDE R16, R41, R0, c[0x0][0x160] ;  /* 0x0000580029107625 */ /* 0x000fca00078e0200 */
[----:B------:R0:W2:Y:S01]  /*08c0*/  @P0 LDG.E.EL.128 R12, [R16.64] ;  /* 0x00000006100c0981 */ /* 0x0000a2000c2e1d00 */
[----:B------:R-:W-:Y:S02]  /*08d0*/  HADD2.F32 R19, -RZ, R32.H1_H1 ;  /* 0x30000020ff137230 */ /* 0x000fe40000004100 */
[--C-:B------:R-:W-:Y:S02]  /*08e0*/  HADD2.F32 R51, -RZ, R33.reuse.H0_H0 ;  /* 0x20000021ff337230 */ /* 0x100fe40000004100 */
[----:B------:R-:W-:Y:S01]  /*08f0*/  HADD2.F32 R18, -RZ, R33.H1_H1 ;  /* 0x30000021ff127230 */ /* 0x000fe20000004100 */
[----:B------:R-:W-:Y:S01]  /*0900*/  FADD R32, R19, R28 ;  /* 0x0000001c13207221 */ /* 0x000fe20000000000 */
[--C-:B------:R-:W-:Y:S01]  /*0910*/  HADD2.F32 R33, -RZ, R34.reuse.H0_H0 ;  /* 0x20000022ff217230 */ /* 0x100fe20000004100 */
[----:B------:R-:W-:Y:S01]  /*0920*/  FADD R51, R51, R48 ;  /* 0x0000003033337221 */ /* 0x000fe20000000000 */
[----:B------:R-:W-:Y:S01]  /*0930*/  HADD2.F32 R28, -RZ, R34.H1_H1 ;  /* 0x30000022ff1c7230 */ /* 0x000fe20000004100 */
[----:B------:R-:W-:Y:S01]  /*0940*/  FADD R34, R18, R47 ;  /* 0x0000002f12227221 */ /* 0x000fe20000000000 */
[--C-:B0-----:R-:W-:Y:S01]  /*0950*/  HADD2.F32 R17, -RZ, R35.reuse.H0_H0 ;  /* 0x20000023ff117230 */ /* 0x101fe20000004100 */
[----:B------:R-:W-:Y:S01]  /*0960*/  FADD R33, R33, R42 ;  /* 0x0000002a21217221 */ /* 0x000fe20000000000 */
[----:B------:R-:W-:Y:S01]  /*0970*/  HADD2.F32 R16, -RZ, R35.H1_H1 ;  /* 0x30000023ff107230 */ /* 0x000fe20000004100 */
[----:B------:R-:W-:-:S02]  /*0980*/  FADD R42, R28, R45 ;  /* 0x0000002d1c2a7221 */ /* 0x000fc40000000000 */
[----:B------:R-:W-:Y:S02]  /*0990*/  FADD R35, R17, R44 ;  /* 0x0000002c11237221 */ /* 0x000fe40000000000 */
[----:B------:R-:W-:Y:S02]  /*09a0*/  FADD R44, R16, R49 ;  /* 0x00000031102c7221 */ /* 0x000fe40000000000 */
[----:B------:R-:W-:Y:S01]  /*09b0*/  CS2R R16, SRZ ;  /* 0x0000000000107805 */ /* 0x000fe2000001ff00 */
[----:B--2---:R-:W-:-:S05]  /*09c0*/  HADD2.F32 R19, -RZ, R12.H0_H0 ;  /* 0x2000000cff137230 */ /* 0x004fca0000004100 */
[----:B------:R-:W-:Y:S01]  /*09d0*/  FADD R28, R46, R19 ;  /* 0x000000132e1c7221 */ /* 0x000fe20000000000 */
[----:B------:R-:W-:Y:S01]  /*09e0*/  IMAD.WIDE R46, R41, R0, c[0x0][0x170] ;  /* 0x00005c00292e7625 */ /* 0x000fe200078e0200 */
[----:B------:R-:W-:-:S06]  /*09f0*/  CS2R R18, SRZ ;  /* 0x0000000000127805 */ /* 0x000fcc000001ff00 */
[----:B------:R-:W2:Y:S01]  /*0a00*/  @P0 LDG.E.EL.128 R16, [R46.64] ;  /* 0x000000062e100981 */ /* 0x000ea2000c2e1d00 */
[----:B------:R-:W-:Y:S02]  /*0a10*/  HADD2.F32 R48, -RZ, R12.H1_H1 ;  /* 0x3000000cff307230 */ /* 0x000fe40000004100 */
[--C-:B------:R-:W-:Y:S02]  /*0a20*/  HADD2.F32 R45, -RZ, R13.reuse.H0_H0 ;  /* 0x2000000dff2d7230 */ /* 0x100fe40000004100 */
[----:B------:R-:W-:Y:S01]  /*0a30*/  HADD2.F32 R12, -RZ, R13.H1_H1 ;  /* 0x3000000dff0c7230 */ /* 0x000fe20000004100 */
[----:B------:R-:W-:Y:S01]  /*0a40*/  FADD R48, R29, R48 ;  /* 0x000000301d307221 */ /* 0x000fe20000000000 */
[--C-:B------:R-:W-:Y:S01]  /*0a50*/  HADD2.F32 R13, -RZ, R14.reuse.H1_H1 ;  /* 0x3000000eff0d7230 */ /* 0x100fe20000004100 */
[----:B------:R-:W-:Y:S01]  /*0a60*/  FADD R45, R30, R45 ;  /* 0x0000002d1e2d7221 */ /* 0x000fe20000000000 */
[----:B------:R-:W-:Y:S01]  /*0a70*/  HADD2.F32 R49, -RZ, R14.H0_H0 ;  /* 0x2000000eff317230 */ /* 0x000fe20000004100 */
[----:B------:R-:W-:Y:S01]  /*0a80*/  FADD R31, R31, R12 ;  /* 0x0000000c1f1f7221 */ /* 0x000fe20000000000 */
[--C-:B------:R-:W-:Y:S01]  /*0a90*/  HADD2.F32 R29, -RZ, R15.reuse.H0_H0 ;  /* 0x2000000fff1d7230 */ /* 0x100fe20000004100 */
[----:B------:R-:W-:Y:S01]  /*0aa0*/  FADD R30, R50, R13 ;  /* 0x0000000d321e7221 */ /* 0x000fe20000000000 */
[----:B------:R-:W-:Y:S01]  /*0ab0*/  HADD2.F32 R12, -RZ, R15.H1_H1 ;  /* 0x3000000fff0c7230 */ /* 0x000fe20000004100 */
[----:B------:R-:W-:Y:S01]  /*0ac0*/  FADD R49, R40, R49 ;  /* 0x0000003128317221 */ /* 0x000fe20000000000 */
[----:B------:R-:W-:Y:S01]  /*0ad0*/  CS2R R14, SRZ ;  /* 0x00000000000e7805 */ /* 0x000fe2000001ff00 */
[----:B------:R-:W-:-:S02]  /*0ae0*/  FADD R50, R52, R29 ;  /* 0x0000001d34327221 */ /* 0x000fc40000000000 */
[----:B------:R-:W-:Y:S01]  /*0af0*/  FADD R52, R53, R12 ;  /* 0x0000000c35347221 */ /* 0x000fe20000000000 */
[----:B--2---:R-:W-:-:S05]  /*0b00*/  HADD2.F32 R13, -RZ, R16.H0_H0 ;  /* 0x20000010ff0d7230 */ /* 0x004fca0000004100 */
[----:B------:R-:W-:Y:S01]  /*0b10*/  FFMA R40, R13, 0.125, R28 ;  /* 0x3e0000000d287823 */ /* 0x000fe2000000001c */
[----:B------:R-:W-:Y:S01]  /*0b20*/  IMAD.WIDE R28, R41, R0, c[0x0][0x178] ;  /* 0x00005e00291c7625 */ /* 0x000fe200078e0200 */
[----:B------:R-:W-:-:S06]  /*0b30*/  CS2R R12, SRZ ;  /* 0x00000000000c7805 */ /* 0x000fcc000001ff00 */
[----:B------:R0:W2:Y:S01]  /*0b40*/  @P0 LDG.E.EL.128 R12, [R28.64] ;  /* 0x000000061c0c0981 */ /* 0x0000a2000c2e1d00 */
[----:B------:R-:W-:Y:S02]  /*0b50*/  HADD2.F32 R47, -RZ, R16.H1_H1 ;  /* 0x30000010ff2f7230 */ /* 0x000fe40000004100 */
[----:B------:R-:W-:-:S03]  /*0b60*/  HADD2.F32 R16, -RZ, R17.H0_H0 ;  /* 0x20000011ff107230 */ /* 0x000fc60000004100 */
[----:B------:R-:W-:Y:S01]  /*0b70*/  FFMA R46, R47, 0.125, R48 ;  /* 0x3e0000002f2e7823 */ /* 0x000fe20000000030 */
[----:B------:R-:W-:Y:S01]  /*0b80*/  HADD2.F32 R48, -RZ, R17.H1_H1 ;  /* 0x30000011ff307230 */ /* 0x000fe20000004100 */
[----:B------:R-:W-:Y:S01]  /*0b90*/  FFMA R45, R16, 0.125, R45 ;  /* 0x3e000000102d7823 */ /* 0x000fe2000000002d */
[--C-:B------:R-:W-:Y:S02]  /*0ba0*/  HADD2.F32 R16, -RZ, R18.reuse.H0_H0 ;  /* 0x20000012ff107230 */ /* 0x100fe40000004100 */
[--C-:B------:R-:W-:Y:S01]  /*0bb0*/  HADD2.F32 R17, -RZ, R19.reuse.H0_H0 ;  /* 0x20000013ff117230 */ /* 0x100fe20000004100 */
[----:B------:R-:W-:Y:S01]  /*0bc0*/  FFMA R48, R48, 0.125, R31 ;  /* 0x3e00000030307823 */ /* 0x000fe2000000001f */
[----:B------:R-:W-:Y:S01]  /*0bd0*/  HADD2.F32 R19, -RZ, R19.H1_H1 ;  /* 0x30000013ff137230 */ /* 0x000fe20000004100 */
[----:B------:R-:W-:Y:S01]  /*0be0*/  FFMA R49, R16, 0.125, R49 ;  /* 0x3e00000010317823 */ /* 0x000fe20000000031 */
[----:B------:R-:W-:Y:S01]  /*0bf0*/  HADD2.F32 R47, -RZ, R18.H1_H1 ;  /* 0x30000012ff2f7230 */ /* 0x000fe20000004100 */
[----:B------:R-:W-:Y:S01]  /*0c00*/  FFMA R50, R17, 0.125, R50 ;  /* 0x3e00000011327823 */ /* 0x000fe20000000032 */
[----:B0-----:R-:W-:Y:S01]  /*0c10*/  IMAD.WIDE R28, R41, R0, c[0x0][0x188] ;  /* 0x00006200291c7625 */ /* 0x001fe200078e0200 */
[----:B------:R-:W-:-:S02]  /*0c20*/  FFMA R52, R19, 0.125, R52 ;  /* 0x3e00000013347823 */ /* 0x000fc40000000034 */
[----:B------:R-:W-:Y:S01]  /*0c30*/  CS2R R18, SRZ ;  /* 0x0000000000127805 */ /* 0x000fe2000001ff00 */
[----:B------:R-:W-:Y:S02]  /*0c40*/  FFMA R47, R47, 0.125, R30 ;  /* 0x3e0000002f2f7823 */ /* 0x000fe4000000001e */
[----:B------:R-:W-:Y:S01]  /*0c50*/  CS2R R30, SRZ ;  /* 0x00000000001e7805 */ /* 0x000fe2000001ff00 */
[----:B------:R-:W-:Y:S01]  /*0c60*/  IMAD R9, R4, 0x11, R9 ;  /* 0x0000001104097824 */ /* 0x000fe200078e0209 */
[----:B------:R-:W-:Y:S01]  /*0c70*/  SHF.L.U32 R5, R5, 0x1, RZ ;  /* 0x0000000105057819 */ /* 0x000fe200000006ff */
[----:B------:R-:W-:Y:S01]  /*0c80*/  FADD R24, R24, R43 ;  /* 0x0000002b18187221 */ /* 0x000fe20000000000 */
[----:B------:R-:W-:Y:S01]  /*0c90*/  FADD R25, R25, R32 ;  /* 0x0000002019197221 */ /* 0x000fe20000000000 */
[----:B------:R-:W-:Y:S01]  /*0ca0*/  FADD R33, R36, R33 ;  /* 0x0000002124217221 */ /* 0x000fe20000000000 */
[----:B------:R-:W-:Y:S01]  /*0cb0*/  FADD R42, R37, R42 ;  /* 0x0000002a252a7221 */ /* 0x000fe20000000000 */
[----:B------:R-:W-:Y:S01]  /*0cc0*/  FADD R44, R39, R44 ;  /* 0x0000002c272c7221 */ /* 0x000fe20000000000 */
[----:B------:R-:W-:Y:S01]  /*0cd0*/  FADD R26, R26, R51 ;  /* 0x000000331a1a7221 */ /* 0x000fe20000000000 */
[----:B------:R-:W-:Y:S01]  /*0ce0*/  FADD R27, R27, R34 ;  /* 0x000000221b1b7221 */ /* 0x000fe20000000000 */
[----:B------:R-:W-:-:S02]  /*0cf0*/  LOP3.LUT R2, R2, 0xf, R7, 0xf8, !PT ;  /* 0x0000000f02027812 */ /* 0x000fc400078ef807 */
[----:B------:R-:W-:Y:S01]  /*0d00*/  LOP3.LUT R39, R7, 0xf, RZ, 0xc0, !PT ;  /* 0x0000000f07277812 */ /* 0x000fe200078ec0ff */
[----:B--2---:R-:W-:-:S05]  /*0d10*/  HADD2.F32 R16, -RZ, R12.H0_H0 ;  /* 0x2000000cff107230 */ /* 0x004fca0000004100 */
[----:B------:R-:W-:Y:S02]  /*0d20*/  FADD R53, R11, R16 ;  /* 0x000000100b357221 */ /* 0x000fe40000000000 */
[----:B------:R-:W-:-:S06]  /*0d30*/  CS2R R16, SRZ ;  /* 0x0000000000107805 */ /* 0x000fcc000001ff00 */
[----:B------:R0:W2:Y:S01]  /*0d40*/  @P0 LDG.E.EL.128 R16, [R28.64] ;  /* 0x000000061c100981 */ /* 0x0000a2000c2e1d00 */
[----:B------:R-:W-:Y:S02]  /*0d50*/  HADD2.F32 R11, -RZ, R12.H1_H1 ;  /* 0x3000000cff0b7230 */ /* 0x000fe40000004100 */
[----:B------:R-:W-:-:S03]  /*0d60*/  HADD2.F32 R12, -RZ, R13.H1_H1 ;  /* 0x3000000dff0c7230 */ /* 0x000fc60000004100 */
[----:B------:R-:W-:Y:S01]  /*0d70*/  FADD R20, R20, R11 ;  /* 0x0000000b14147221 */ /* 0x000fe20000000000 */
[----:B------:R-:W-:Y:S01]  /*0d80*/  HADD2.F32 R11, -RZ, R13.H0_H0 ;  /* 0x2000000dff0b7230 */ /* 0x000fe20000004100 */
[----:B------:R-:W-:Y:S01]  /*0d90*/  FADD R21, R21, R12 ;  /* 0x0000000c15157221 */ /* 0x000fe20000000000 */
[----:B------:R-:W-:Y:S01]  /*0da0*/  HADD2.F32 R13, -RZ, R15.H0_H0 ;  /* 0x2000000fff0d7230 */ /* 0x000fe20000004100 */
[----:B0-----:R-:W-:Y:S02]  /*0db0*/  CS2R R28, SRZ ;  /* 0x00000000001c7805 */ /* 0x001fe4000001ff00 */
[----:B------:R-:W-:Y:S01]  /*0dc0*/  FADD R6, R6, R11 ;  /* 0x0000000b06067221 */ /* 0x000fe20000000000 */
[----:B------:R-:W-:-:S05]  /*0dd0*/  HADD2.F32 R11, -RZ, R14.H0_H0 ;  /* 0x2000000eff0b7230 */ /* 0x000fca0000004100 */
[----:B------:R-:W-:Y:S01]  /*0de0*/  FADD R8, R8, R11 ;  /* 0x0000000b08087221 */ /* 0x000fe20000000000 */
[----:B------:R-:W-:Y:S01]  /*0df0*/  HADD2.F32 R11, -RZ, R14.H1_H1 ;  /* 0x3000000eff0b7230 */ /* 0x000fe20000004100 */
[----:B------:R-:W-:-:S04]  /*0e00*/  FADD R14, R10, R13 ;  /* 0x0000000d0a0e7221 */ /* 0x000fc80000000000 */
[----:B------:R-:W-:Y:S01]  /*0e10*/  FADD R22, R22, R11 ;  /* 0x0000000b16167221 */ /* 0x000fe20000000000 */
[----:B------:R-:W-:-:S05]  /*0e20*/  IMAD.WIDE R10, R41, R0, c[0x0][0x190] ;  /* 0x00006400290a7625 */ /* 0x000fca00078e0200 */
[----:B------:R0:W3:Y:S01]  /*0e30*/  @P0 LDG.E.EL.128 R28, [R10.64] ;  /* 0x000000060a1c0981 */ /* 0x0000e2000c2e1d00 */
[----:B------:R-:W-:Y:S01]  /*0e40*/  IABS R41, c[0x0][0x1a0] ;  /* 0x0000680000297a13 */ /* 0x000fe20000000000 */
[----:B------:R-:W-:Y:S01]  /*0e50*/  IMAD.MOV.U32 R12, RZ, RZ, RZ ;  /* 0x000000ffff0c7224 */ /* 0x000fe200078e00ff */
[----:B------:R-:W-:Y:S01]  /*0e60*/  F2FP.F16.F32.PACK_AB R24, R25, R24 ;  /* 0x000000181918723e */ /* 0x000fe200000000ff */
[----:B------:R-:W-:Y:S01]  /*0e70*/  FADD R35, R38, R35 ;  /* 0x0000002326237221 */ /* 0x000fe20000000000 */
[----:B------:R-:W1:Y:S01]  /*0e80*/  I2F.RP R54, R41 ;  /* 0x0000002900367306 */ /* 0x000e620000209400 */
[----:B------:R-:W-:Y:S01]  /*0e90*/  F2FP.F16.F32.PACK_AB R33, R42, R33 ;  /* 0x000000212a21723e */ /* 0x000fe200000000ff */
[----:B------:R-:W-:Y:S01]  /*0ea0*/  ULDC UR4, c[0x0][0x1a8] ;  /* 0x00006a0000047ab9 */ /* 0x000fe20000000800 */
[----:B------:R-:W-:Y:S01]  /*0eb0*/  F2FP.F16.F32.PACK_AB R26, R27, R26 ;  /* 0x0000001a1b1a723e */ /* 0x000fe200000000ff */
[----:B------:R-:W-:Y:S01]  /*0ec0*/  ULDC UR5, c[0x0][0x1a4] ;  /* 0x0000690000057ab9 */ /* 0x000fe20000000800 */
[----:B------:R-:W-:Y:S01]  /*0ed0*/  PRMT R27, R33, 0x7632, R27 ;  /* 0x00007632211b7816 */ /* 0x000fe2000000001b */
[----:B------:R-:W-:Y:S01]  /*0ee0*/  UIMAD UR4, UR4, UR5, URZ ;  /* 0x00000005040472a4 */ /* 0x000fe2000f8e023f */
[----:B------:R-:W-:-:S02]  /*0ef0*/  PRMT R15, R26, 0x7632, R15 ;  /* 0x000076321a0f7816 */ /* 0x000fc4000000000f */
[----:B------:R-:W-:Y:S01]  /*0f00*/  F2FP.F16.F32.PACK_AB R44, R44, R35 ;  /* 0x000000232c2c723e */ /* 0x000fe200000000ff */
[----:B------:R-:W-:Y:S01]  /*0f10*/  UIMAD UR5, UR4, 0x280, URZ ;  /* 0x00000280040578a4 */ /* 0x000fe2000f8e023f */
[----:B-1----:R-:W1:Y:S02]  /*0f20*/  MUFU.RCP R54, R54 ;  /* 0x0000003600367308 */ /* 0x002e640000001000 */
[----:B-1----:R-:W-:-:S06]  /*0f30*/  IADD3 R13, R54, 0xffffffe, RZ ;  /* 0x0ffffffe360d7810 */ /* 0x002fcc0007ffe0ff */
[----:B------:R-:W1:Y:S02]  /*0f40*/  F2I.FTZ.U32.TRUNC.NTZ R13, R13 ;  /* 0x0000000d000d7305 */ /* 0x000e64000021f000 */
[----:B-1----:R-:W-:-:S05]  /*0f50*/  IADD3 R4, RZ, -R13, RZ ;  /* 0x8000000dff047210 */ /* 0x002fca0007ffe0ff */
[----:B0-----:R-:W-:Y:S01]  /*0f60*/  IMAD R11, R4, R41, RZ ;  /* 0x00000029040b7224 */ /* 0x001fe200078e02ff */
[----:B------:R-:W-:-:S03]  /*0f70*/  SHF.R.U32.HI R4, RZ, 0x4, R7 ;  /* 0x00000004ff047819 */ /* 0x000fc60000011607 */
[----:B------:R-:W-:Y:S01]  /*0f80*/  IMAD.HI.U32 R12, R13, R11, R12 ;  /* 0x0000000b0d0c7227 */ /* 0x000fe200078e000c */
[----:B------:R-:W-:Y:S02]  /*0f90*/  SGXT.U32 R4, R4, 0x1 ;  /* 0x000000010404781a */ /* 0x000fe40000000000 */
[----:B------:R-:W-:Y:S02]  /*0fa0*/  PRMT R11, R24, 0x7632, R11 ;  /* 0x00007632180b7816 */ /* 0x000fe4000000000b */
[----:B------:R-:W-:Y:S01]  /*0fb0*/  LOP3.LUT R4, R5, R4, RZ, 0xfc, !PT ;  /* 0x0000000405047212 */ /* 0x000fe200078efcff */
[----:B------:R-:W-:-:S03]  /*0fc0*/  IMAD.SHL.U32 R5, R9, 0x2, RZ ;  /* 0x0000000209057824 */ /* 0x000fc600078e00ff */
[C---:B------:R-:W-:Y:S02]  /*0fd0*/  LOP3.LUT R7, R3.reuse, R4, RZ, 0xfc, !PT ;  /* 0x0000000403077212 */ /* 0x040fe400078efcff */
[C-C-:B------:R-:W-:Y:S01]  /*0fe0*/  LOP3.LUT R38, R3.reuse, c[0x0][0x1a0], R4.reuse, 0x36, !PT ;  /* 0x0000680003267a12 */ /* 0x140fe200078e3604 */
[----:B------:R0:W-:Y:S01]  /*0ff0*/  STS.U16 [R5], R24 ;  /* 0x0000001805007388 */ /* 0x0001e20000000400 */
[----:B------:R-:W-:Y:S02]  /*1000*/  IABS R42, R7 ;  /* 0x00000007002a7213 */ /* 0x000fe40000000000 */
[----:B------:R-:W-:Y:S01]  /*1010*/  ISETP.GE.AND P1, PT, R38, RZ, PT ;  /* 0x000000ff2600720c */ /* 0x000fe20003f26270 */
[----:B------:R1:W-:Y:S01]  /*1020*/  STS.U16 [R5+0x2], R11 ;  /* 0x0000020b05007388 */ /* 0x0003e20000000400 */
[C-C-:B------:R-:W-:Y:S01]  /*1030*/  LOP3.LUT R9, R3.reuse, 0x10, R4.reuse, 0xfe, !PT ;  /* 0x0000001003097812 */ /* 0x140fe200078efe04 */
[----:B------:R-:W-:Y:S01]  /*1040*/  IMAD.HI.U32 R38, R12, R42, RZ ;  /* 0x0000002a0c267227 */ /* 0x000fe200078e00ff */
[C-C-:B------:R-:W-:Y:S01]  /*1050*/  LOP3.LUT R10, R3.reuse, 0x20, R4.reuse, 0xfe, !PT ;  /* 0x00000020030a7812 */ /* 0x140fe200078efe04 */
[----:B------:R4:W-:Y:S01]  /*1060*/  STS.U16 [R5+0x4], R26 ;  /* 0x0000041a05007388 */ /* 0x0009e20000000400 */
[----:B------:R-:W-:-:S02]  /*1070*/  LOP3.LUT R13, R3, 0x40, R4, 0xfe, !PT ;  /* 0x00000040030d7812 */ /* 0x000fc400078efe04 */
[C-C-:B0-----:R-:W-:Y:S01]  /*1080*/  LOP3.LUT R24, R3.reuse, 0x50, R4.reuse, 0xfe, !PT ;  /* 0x0000005003187812 */ /* 0x141fe200078efe04 */
[----:B------:R0:W-:Y:S01]  /*1090*/  STS.U16 [R5+0x8], R33 ;  /* 0x0000082105007388 */ /* 0x0001e20000000400 */
[C-C-:B------:R-:W-:Y:S02]  /*10a0*/  LOP3.LUT R25, R3.reuse, 0x60, R4.reuse, 0xfe, !PT ;  /* 0x0000006003197812 */ /* 0x140fe400078efe04 */
[C-C-:B-1----:R-:W-:Y:S01]  /*10b0*/  LOP3.LUT R11, R3.reuse, 0x30, R4.reuse, 0xfe, !PT ;  /* 0x00000030030b7812 */ /* 0x142fe200078efe04 */
[----:B------:R1:W-:Y:S01]  /*10c0*/  STS.U16 [R5+0xa], R27 ;  /* 0x00000a1b05007388 */ /* 0x0003e20000000400 */
[C-C-:B------:R-:W-:Y:S02]  /*10d0*/  LOP3.LUT R32, R3.reuse, 0x90, R4.reuse, 0xfe, !PT ;  /* 0x0000009003207812 */ /* 0x140fe400078efe04 */
[C-C-:B----4-:R-:W-:Y:S01]  /*10e0*/  LOP3.LUT R26, R3.reuse, 0x70, R4.reuse, 0xfe, !PT ;  /* 0x00000070031a7812 */ /* 0x150fe200078efe04 */
[----:B------:R4:W-:Y:S01]  /*10f0*/  STS.U16 [R5+0x6], R15 ;  /* 0x0000060f05007388 */ /* 0x0009e20000000400 */
[----:B------:R-:W-:-:S02]  /*1100*/  LOP3.LUT R34, R3, 0xb0, R4, 0xfe, !PT ;  /* 0x000000b003227812 */ /* 0x000fc400078efe04 */
[C-C-:B0-----:R-:W-:Y:S01]  /*1110*/  LOP3.LUT R33, R3.reuse, 0xa0, R4.reuse, 0xfe, !PT ;  /* 0x000000a003217812 */ /* 0x141fe200078efe04 */
[----:B------:R0:W-:Y:S01]  /*1120*/  STS.U16 [R5+0xc], R44 ;  /* 0x00000c2c05007388 */ /* 0x0001e20000000400 */
[C-C-:B------:R-:W-:Y:S02]  /*1130*/  LOP3.LUT R35, R3.reuse, 0xc0, R4.reuse, 0xfe, !PT ;  /* 0x000000c003237812 */ /* 0x140fe400078efe04 */
[C-C-:B-1----:R-:W-:Y:S02]  /*1140*/  LOP3.LUT R27, R3.reuse, 0x80, R4.reuse, 0xfe, !PT ;  /* 0x00000080031b7812 */ /* 0x142fe400078efe04 */
[C-C-:B------:R-:W-:Y:S02]  /*1150*/  LOP3.LUT R36, R3.reuse, 0xd0, R4.reuse, 0xfe, !PT ;  /* 0x000000d003247812 */ /* 0x140fe400078efe04 */
[C-C-:B------:R-:W-:Y:S02]  /*1160*/  LOP3.LUT R37, R3.reuse, 0xe0, R4.reuse, 0xfe, !PT ;  /* 0x000000e003257812 */ /* 0x140fe400078efe04 */
[----:B------:R-:W-:Y:S01]  /*1170*/  LOP3.LUT R3, R3, 0xf0, R4, 0xfe, !PT ;  /* 0x000000f003037812 */ /* 0x000fe200078efe04 */
[----:B------:R-:W-:Y:S01]  /*1180*/  IMAD R4, R4, 0x11, R39 ;  /* 0x0000001104047824 */ /* 0x000fe200078e0227 */
[----:B------:R-:W-:-:S02]  /*1190*/  IADD3 R39, -R38, RZ, RZ ;  /* 0x000000ff26277210 */ /* 0x000fc40007ffe1ff */
[----:B----4-:R-:W-:Y:S02]  /*11a0*/  PRMT R15, R44, 0x7632, R15 ;  /* 0x000076322c0f7816 */ /* 0x010fe4000000000f */
[----:B0-----:R-:W-:Y:S01]  /*11b0*/  IABS R44, R25 ;  /* 0x00000019002c7213 */ /* 0x001fe20000000000 */
[C---:B------:R-:W-:Y:S01]  /*11c0*/  IMAD R42, R41.reuse, R39, R42 ;  /* 0x00000027292a7224 */ /* 0x040fe200078e022a */
[----:B------:R-:W-:Y:S01]  /*11d0*/  IABS R39, R9 ;  /* 0x0000000900277213 */ /* 0x000fe20000000000 */
[----:B------:R-:W-:Y:S04]  /*11e0*/  STS.U16 [R5+0xe], R15 ;  /* 0x00000e0f05007388 */ /* 0x000fe80000000400 */
[----:B------:R-:W-:Y:S06]  /*11f0*/  BAR.SYNC 0x0 ;  /* 0x0000000000007b1d */ /* 0x000fec0000000000 */
[----:B------:R-:W-:-:S13]  /*1200*/  ISETP.GT.U32.AND P6, PT, R41, R42, PT ;  /* 0x0000002a2900720c */ /* 0x000fda0003fc4070 */
[----:B------:R-:W-:Y:S01]  /*1210*/  @!P6 IMAD.IADD R42, R42, 0x1, -R41 ;  /* 0x000000012a2ae824 */ /* 0x000fe200078e0a29 */
[----:B------:R-:W-:-:S04]  /*1220*/  @!P6 IADD3 R38, R38, 0x1, RZ ;  /* 0x000000012626e810 */ /* 0x000fc80007ffe0ff */
[----:B------:R-:W-:Y:S01]  /*1230*/  ISETP.GE.U32.AND P5, PT, R42, R41, PT ;  /* 0x000000292a00720c */ /* 0x000fe20003fa6070 */
[----:B------:R-:W-:Y:S02]  /*1240*/  HADD2.F32 R42, -RZ, R15.H1_H1 ;  /* 0x3000000fff2a7230 */ /* 0x000fe40000004100 */
[----:B------:R-:W-:-:S03]  /*1250*/  IMAD.HI.U32 R15, R12, R39, RZ ;  /* 0x000000270c0f7227 */ /* 0x000fc600078e00ff */
[----:B------:R-:W-:-:S07]  /*1260*/  FADD R23, R23, R42 ;  /* 0x0000002a17177221 */ /* 0x000fce0000000000 */
[----:B------:R-:W-:Y:S01]  /*1270*/  @P5 IADD3 R38, R38, 0x1, RZ ;  /* 0x0000000126265810 */ /* 0x000fe20007ffe0ff */
[----:B--2---:R-:W-:Y:S02]  /*1280*/  HADD2.F32 R42, -RZ, R16.H0_H0 ;  /* 0x20000010ff2a7230 */ /* 0x004fe40000004100 */
[----:B------:R-:W-:-:S03]  /*1290*/  HADD2.F32 R43, -RZ, R17.H0_H0 ;  /* 0x20000011ff2b7230 */ /* 0x000fc60000004100 */
[----:B------:R-:W-:Y:S01]  /*12a0*/  FFMA R53, R42, 0.125, R53 ;  /* 0x3e0000002a357823 */ /* 0x000fe20000000035 */
[----:B------:R-:W-:-:S05]  /*12b0*/  IADD3 R42, -R15, RZ, RZ ;  /* 0x000000ff0f2a7210 */ /* 0x000fca0007ffe1ff */
[----:B------:R-:W-:Y:S02]  /*12c0*/  IMAD R42, R41, R42, R39 ;  /* 0x0000002a292a7224 */ /* 0x000fe400078e0227 */
[----:B------:R-:W-:-:S03]  /*12d0*/  HADD2.F32 R39, -RZ, R16.H1_H1 ;  /* 0x30000010ff277230 */ /* 0x000fc60000004100 */
[----:B------:R-:W-:Y:S02]  /*12e0*/  ISETP.GT.U32.AND P0, PT, R41, R42, PT ;  /* 0x0000002a2900720c */ /* 0x000fe40003f04070 */
[----:B------:R-:W-:Y:S01]  /*12f0*/  FFMA R39, R39, 0.125, R20 ;  /* 0x3e00000027277823 */ /* 0x000fe20000000014 */
[----:B------:R-:W-:Y:S01]  /*1300*/  FFMA R20, R43, 0.125, R6 ;  /* 0x3e0000002b147823 */ /* 0x000fe20000000006 */
[----:B------:R-:W-:-:S05]  /*1310*/  HADD2.F32 R43, -RZ, R19.H0_H0 ;  /* 0x20000013ff2b7230 */ /* 0x000fca0000004100 */
[----:B------:R-:W-:-:S04]  /*1320*/  FFMA R43, R43, 0.125, R14 ;  /* 0x3e0000002b2b7823 */ /* 0x000fc8000000000e */
[----:B------:R-:W-:Y:S01]  /*1330*/  @!P0 IMAD.IADD R42, R42, 0x1, -R41 ;  /* 0x000000012a2a8824 */ /* 0x000fe200078e0a29 */
[----:B------:R-:W-:-:S04]  /*1340*/  @!P0 IADD3 R15, R15, 0x1, RZ ;  /* 0x000000010f0f8810 */ /* 0x000fc80007ffe0ff */
[----:B------:R-:W-:Y:S02]  /*1350*/  ISETP.GE.U32.AND P4, PT, R42, R41, PT ;  /* 0x000000292a00720c */ /* 0x000fe40003f86070 */
[----:B------:R-:W-:-:S05]  /*1360*/  IABS R42, R10 ;  /* 0x0000000a002a7213 */ /* 0x000fca0000000000 */
[----:B------:R-:W-:-:S05]  /*1370*/  IMAD.HI.U32 R16, R12, R42, RZ ;  /* 0x0000002a0c107227 */ /* 0x000fca00078e00ff */
[----:B------:R-:W-:Y:S02]  /*1380*/  IADD3 R6, -R16, RZ, RZ ;  /* 0x000000ff10067210 */ /* 0x000fe40007ffe1ff */
[----:B------:R-:W-:-:S03]  /*1390*/  @P4 IADD3 R15, R15, 0x1, RZ ;  /* 0x000000010f0f4810 */ /* 0x000fc60007ffe0ff */
[----:B------:R-:W-:Y:S02]  /*13a0*/  IMAD R6, R41, R6, R42 ;  /* 0x0000000629067224 */ /* 0x000fe400078e022a */
[----:B------:R-:W-:-:S03]  /*13b0*/  HADD2.F32 R42, -RZ, R17.H1_H1 ;  /* 0x30000011ff2a7230 */ /* 0x000fc60000004100 */
[----:B------:R-:W-:Y:S02]  /*13c0*/  ISETP.GT.U32.AND P3, PT, R41, R6, PT ;  /* 0x000000062900720c */ /* 0x000fe40003f64070 */
[----:B------:R-:W-:Y:S01]  /*13d0*/  FFMA R42, R42, 0.125, R21 ;  /* 0x3e0000002a2a7823 */ /* 0x000fe20000000015 */
[----:B------:R-:W-:-:S05]  /*13e0*/  HADD2.F32 R21, -RZ, R18.H0_H0 ;  /* 0x20000012ff157230 */ /* 0x000fca0000004100 */
[----:B------:R-:W-:-:S05]  /*13f0*/  FFMA R21, R21, 0.125, R8 ;  /* 0x3e00000015157823 */ /* 0x000fca0000000008 */
[----:B------:R-:W-:Y:S01]  /*1400*/  @!P3 IMAD.IADD R6, R6, 0x1, -R41 ;  /* 0x000000010606b824 */ /* 0x000fe200078e0a29 */
[----:B------:R-:W-:-:S04]  /*1410*/  @!P3 IADD3 R16, R16, 0x1, RZ ;  /* 0x000000011010b810 */ /* 0x000fc80007ffe0ff */
[----:B------:R-:W-:Y:S02]  /*1420*/  ISETP.GE.U32.AND P2, PT, R6, R41, PT ;  /* 0x000000290600720c */ /* 0x000fe40003f46070 */
[----:B------:R-:W-:-:S04]  /*1430*/  IABS R6, R11 ;  /* 0x0000000b00067213 */ /* 0x000fc80000000000 */
[----:B------:R-:W-:-:S05]  /*1440*/  MOV R17, R6 ;  /* 0x0000000600117202 */ /* 0x000fca0000000f00 */
[----:B------:R-:W-:Y:S02]  /*1450*/  IMAD.HI.U32 R6, R12, R17, RZ ;  /* 0x000000110c067227 */ /* 0x000fe400078e00ff */
[----:B------:R-:W-:Y:S02]  /*1460*/  @P2 IADD3 R16, R16, 0x1, RZ ;  /* 0x0000000110102810 */ /* 0x000fe40007ffe0ff */
[----:B------:R-:W-:-:S04]  /*1470*/  IMAD.MOV R8, RZ, RZ, -R6 ;  /* 0x000000ffff087224 */ /* 0x000fc800078e0a06 */
[C---:B------:R-:W-:Y:S02]  /*1480*/  IMAD R8, R41.reuse, R8, R17 ;  /* 0x0000000829087224 */ /* 0x040fe400078e0211 */
[----:B------:R-:W-:Y:S01]  /*1490*/  HADD2.F32 R17, -RZ, R18.H1_H1 ;  /* 0x30000012ff117230 */ /* 0x000fe20000004100 */
[----:B------:R-:W-:Y:S02]  /*14a0*/  IABS R18, R24 ;  /* 0x0000001800127213 */ /* 0x000fe40000000000 */
[----:B------:R-:W-:Y:S02]  /*14b0*/  ISETP.GT.U32.AND P6, PT, R41, R8, PT ;  /* 0x000000082900720c */ /* 0x000fe40003fc4070 */
[----:B------:R-:W-:-:S11]  /*14c0*/  FFMA R22, R17, 0.125, R22 ;  /* 0x3e00000011167823 */ /* 0x000fd60000000016 */
[-C--:B------:R-:W-:Y:S02]  /*14d0*/  @!P6 IADD3 R8, R8, -R41.reuse, RZ ;  /* 0x800000290808e210 */ /* 0x080fe40007ffe0ff */
[----:B------:R-:W-:Y:S02]  /*14e0*/  @!P6 IADD3 R6, R6, 0x1, RZ ;  /* 0x000000010606e810 */ /* 0x000fe40007ffe0ff */
[----:B------:R-:W-:Y:S02]  /*14f0*/  ISETP.GE.U32.AND P5, PT, R8, R41, PT ;  /* 0x000000290800720c */ /* 0x000fe40003fa6070 */
[----:B------:R-:W-:-:S05]  /*1500*/  IABS R8, R13 ;  /* 0x0000000d00087213 */ /* 0x000fca0000000000 */
[----:B------:R-:W-:-:S04]  /*1510*/  IMAD.HI.U32 R17, R12, R8, RZ ;  /* 0x000000080c117227 */ /* 0x000fc800078e00ff */
[----:B------:R-:W-:Y:S02]  /*1520*/  IMAD.MOV R14, RZ, RZ, -R17 ;  /* 0x000000ffff0e7224 */ /* 0x000fe400078e0a11 */
[----:B------:R-:W-:Y:S02]  /*1530*/  @P5 IADD3 R6, R6, 0x1, RZ ;  /* 0x0000000106065810 */ /* 0x000fe40007ffe0ff */
[----:B------:R-:W-:Y:S01]  /*1540*/  IMAD R14, R41, R14, R8 ;  /* 0x0000000e290e7224 */ /* 0x000fe200078e0208 */
[----:B------:R-:W-:-:S05]  /*1550*/  MOV R8, R38 ;  /* 0x0000002600087202 */ /* 0x000fca0000000f00 */
[----:B------:R-:W-:Y:S01]  /*1560*/  @!P1 IMAD.MOV R8, RZ, RZ, -R8 ;  /* 0x000000ffff089224 */ /* 0x000fe200078e0a08 */
[----:B------:R-:W-:-:S13]  /*1570*/  ISETP.GT.U32.AND P1, PT, R41, R14, PT ;  /* 0x0000000e2900720c */ /* 0x000fda0003f24070 */
[-C--:B------:R-:W-:Y:S02]  /*1580*/  @!P1 IADD3 R14, R14, -R41.reuse, RZ ;  /* 0x800000290e0e9210 */ /* 0x080fe40007ffe0ff */
[----:B------:R-:W-:Y:S02]  /*1590*/  @!P1 IADD3 R17, R17, 0x1, RZ ;  /* 0x0000000111119810 */ /* 0x000fe40007ffe0ff */
[----:B------:R-:W-:Y:S01]  /*15a0*/  ISETP.GE.U32.AND P0, PT, R14, R41, PT ;  /* 0x000000290e00720c */ /* 0x000fe20003f06070 */
[----:B------:R-:W-:Y:S02]  /*15b0*/  HADD2.F32 R14, -RZ, R19.H1_H1 ;  /* 0x30000013ff0e7230 */ /* 0x000fe40000004100 */
[----:B------:R-:W-:Y:S02]  /*15c0*/  IMAD.MOV.U32 R19, RZ, RZ, R18 ;  /* 0x000000ffff137224 */ /* 0x000fe400078e0012 */
[----:B---3--:R-:W-:Y:S01]  /*15d0*/  HADD2.F32 R18, -RZ, R28.H0_H0 ;  /* 0x2000001cff127230 */ /* 0x008fe20000004100 */
[----:B------:R-:W-:Y:S01]  /*15e0*/  FFMA R23, R14, 0.125, R23 ;  /* 0x3e0000000e177823 */ /* 0x000fe20000000017 */
[----:B------:R-:W-:-:S03]  /*15f0*/  IMAD.HI.U32 R14, R12, R19, RZ ;  /* 0x000000130c0e7227 */ /* 0x000fc600078e00ff */
[----:B------:R-:W-:Y:S01]  /*1600*/  FADD R53, R18, R53 ;  /* 0x0000003512357221 */ /* 0x000fe20000000000 */
[----:B------:R-:W-:Y:S01]  /*1610*/  HADD2.F32 R28, -RZ, R28.H1_H1 ;  /* 0x3000001cff1c7230 */ /* 0x000fe20000004100 */
[----:B------:R-:W-:Y:S02]  /*1620*/  IADD3 R18, -R14, RZ, RZ ;  /* 0x000000ff0e127210 */ /* 0x000fe40007ffe1ff */
[----:B------:R-:W-:Y:S01]  /*1630*/  @P0 IADD3 R17, R17, 0x1, RZ ;  /* 0x0000000111110810 */ /* 0x000fe20007ffe0ff */
[----:B------:R-:W-:Y:S01]  /*1640*/  FADD R40, R40, R53 ;  /* 0x0000003528287221 */ /* 0x000fe20000000000 */
[----:B------:R-:W-:Y:S01]  /*1650*/  FADD R51, R28, R39 ;  /* 0x000000271c337221 */ /* 0x000fe20000000000 */
[C---:B------:R-:W-:Y:S02]  /*1660*/  IMAD R18, R41.reuse, R18, R19 ;  /* 0x0000001229127224 */ /* 0x040fe400078e0213 */
[--C-:B------:R-:W-:Y:S02]  /*1670*/  HADD2.F32 R19, -RZ, R29.reuse.H0_H0 ;  /* 0x2000001dff137230 */ /* 0x100fe40000004100 */
[----:B------:R-:W-:Y:S01]  /*1680*/  HADD2.F32 R39, -RZ, R29.H1_H1 ;  /* 0x3000001dff277230 */ /* 0x000fe20000004100 */
[----:B------:R-:W-:Y:S01]  /*1690*/  ISETP.GT.U32.AND P4, PT, R41, R18, PT ;  /* 0x000000122900720c */ /* 0x000fe20003f84070 */
[----:B------:R-:W-:Y:S01]  /*16a0*/  HADD2.F32 R28, -RZ, R31.H0_H0 ;  /* 0x2000001fff1c7230 */ /* 0x000fe20000004100 */
[----:B------:R-:W-:Y:S01]  /*16b0*/  FADD R38, R19, R20 ;  /* 0x0000001413267221 */ /* 0x000fe20000000000 */
[----:B------:R-:W-:Y:S01]  /*16c0*/  IABS R29, R27 ;  /* 0x0000001b001d7213 */ /* 0x000fe20000000000 */
[----:B------:R-:W-:Y:S01]  /*16d0*/  FADD R39, R39, R42 ;  /* 0x0000002a27277221 */ /* 0x000fe20000000000 */
[----:B------:R-:W-:Y:S01]  /*16e0*/  HADD2.F32 R42, -RZ, R30.H0_H0 ;  /* 0x2000001eff2a7230 */ /* 0x000fe20000004100 */
[----:B------:R-:W-:-:S02]  /*16f0*/  FADD R45, R45, R38 ;  /* 0x000000262d2d7221 */ /* 0x000fc40000000000 */
[----:B------:R-:W-:Y:S02]  /*1700*/  FADD R48, R48, R39 ;  /* 0x0000002730307221 */ /* 0x000fe40000000000 */
[----:B------:R-:W-:-:S03]  /*1710*/  FADD R42, R42, R21 ;  /* 0x000000152a2a7221 */ /* 0x000fc60000000000 */
[----:B------:R-:W-:Y:S01]  /*1720*/  @!P4 IMAD.IADD R18, R18, 0x1, -R41 ;  /* 0x000000011212c824 */ /* 0x000fe200078e0a29 */
[----:B------:R-:W-:Y:S01]  /*1730*/  @!P4 IADD3 R14, R14, 0x1, RZ ;  /* 0x000000010e0ec810 */ /* 0x000fe20007ffe0ff */
[----:B------:R-:W-:Y:S01]  /*1740*/  FADD R49, R49, R42 ;  /* 0x0000002a31317221 */ /* 0x000fe20000000000 */
[----:B------:R-:W-:Y:S02]  /*1750*/  F2FP.F16.F32.PACK_AB R48, R48, R45 ;  /* 0x0000002d3030723e */ /* 0x000fe400000000ff */
[----:B------:R-:W-:Y:S01]  /*1760*/  ISETP.GE.U32.AND P3, PT, R18, R41, PT ;  /* 0x000000291200720c */ /* 0x000fe20003f66070 */
[----:B------:R-:W-:-:S05]  /*1770*/  IMAD.HI.U32 R18, R12, R44, RZ ;  /* 0x0000002c0c127227 */ /* 0x000fca00078e00ff */
[----:B------:R-:W-:-:S05]  /*1780*/  IADD3 R20, -R18, RZ, RZ ;  /* 0x000000ff12147210 */ /* 0x000fca0007ffe1ff */
[C---:B------:R-:W-:Y:S01]  /*1790*/  IMAD R20, R41.reuse, R20, R44 ;  /* 0x0000001429147224 */ /* 0x040fe200078e022c */
[----:B------:R-:W-:Y:S02]  /*17a0*/  IABS R44, R34 ;  /* 0x00000022002c7213 */ /* 0x000fe40000000000 */
[----:B------:R-:W-:Y:S02]  /*17b0*/  @P3 IADD3 R14, R14, 0x1, RZ ;  /* 0x000000010e0e3810 */ /* 0x000fe40007ffe0ff */
[----:B------:R-:W-:-:S13]  /*17c0*/  ISETP.GT.U32.AND P2, PT, R41, R20, PT ;  /* 0x000000142900720c */ /* 0x000fda0003f44070 */
[----:B------:R-:W-:Y:S01]  /*17d0*/  @!P2 IMAD.IADD R20, R20, 0x1, -R41 ;  /* 0x000000011414a824 */ /* 0x000fe200078e0a29 */
[----:B------:R-:W-:-:S04]  /*17e0*/  @!P2 IADD3 R18, R18, 0x1, RZ ;  /* 0x000000011212a810 */ /* 0x000fc80007ffe0ff */
[----:B------:R-:W-:Y:S02]  /*17f0*/  ISETP.GE.U32.AND P6, PT, R20, R41, PT ;  /* 0x000000291400720c */ /* 0x000fe40003fc6070 */
[----:B------:R-:W-:-:S05]  /*1800*/  IABS R20, R26 ;  /* 0x0000001a00147213 */ /* 0x000fca0000000000 */
[----:B------:R-:W-:-:S05]  /*1810*/  IMAD.HI.U32 R19, R12, R20, RZ ;  /* 0x000000140c137227 */ /* 0x000fca00078e00ff */
[----:B------:R-:W-:Y:S02]  /*1820*/  IADD3 R21, -R19, RZ, RZ ;  /* 0x000000ff13157210 */ /* 0x000fe40007ffe1ff */
[----:B------:R-:W-:-:S03]  /*1830*/  @P6 IADD3 R18, R18, 0x1, RZ ;  /* 0x0000000112126810 */ /* 0x000fc60007ffe0ff */
[C---:B------:R-:W-:Y:S02]  /*1840*/  IMAD R20, R41.reuse, R21, R20 ;  /* 0x0000001529147224 */ /* 0x040fe400078e0214 */
[----:B------:R-:W-:Y:S02]  /*1850*/  HADD2.F32 R21, -RZ, R30.H1_H1 ;  /* 0x3000001eff157230 */ /* 0x000fe40000004100 */
[----:B------:R-:W-:Y:S01]  /*1860*/  HADD2.F32 R30, -RZ, R31.H1_H1 ;  /* 0x3000001fff1e7230 */ /* 0x000fe20000004100 */
[----:B------:R-:W-:Y:S02]  /*1870*/  ISETP.GT.U32.AND P5, PT, R41, R20, PT ;  /* 0x000000142900720c */ /* 0x000fe40003fa4070 */
[----:B------:R-:W-:Y:S02]  /*1880*/  IABS R31, R33 ;  /* 0x00000021001f7213 */ /* 0x000fe40000000000 */
[----:B------:R-:W-:-:S04]  /*1890*/  FADD R23, R30, R23 ;  /* 0x000000171e177221 */ /* 0x000fc80000000000 */
[----:B------:R-:W-:-:S05]  /*18a0*/  FADD R53, R52, R23 ;  /* 0x0000001734357221 */ /* 0x000fca0000000000 */
[----:B------:R-:W-:Y:S01]  /*18b0*/  @!P5 IMAD.IADD R20, R20, 0x1, -R41 ;  /* 0x000000011414d824 */ /* 0x000fe200078e0a29 */
[----:B------:R-:W-:-:S04]  /*18c0*/  @!P5 IADD3 R19, R19, 0x1, RZ ;  /* 0x000000011313d810 */ /* 0x000fc80007ffe0ff */
[----:B------:R-:W-:Y:S01]  /*18d0*/  ISETP.GE.U32.AND P1, PT, R20, R41, PT ;  /* 0x000000291400720c */ /* 0x000fe20003f26070 */
[----:B------:R-:W-:Y:S01]  /*18e0*/  FADD R20, R21, R22 ;  /* 0x0000001615147221 */ /* 0x000fe20000000000 */
[----:B------:R-:W-:Y:S01]  /*18f0*/  IMAD.HI.U32 R22, R12, R29, RZ ;  /* 0x0000001d0c167227 */ /* 0x000fe200078e00ff */
[----:B------:R-:W-:-:S04]  /*1900*/  FADD R21, R28, R43 ;  /* 0x0000002b1c157221 */ /* 0x000fc80000000000 */
[----:B------:R-:W-:Y:S01]  /*1910*/  IADD3 R28, -R22, RZ, RZ ;  /* 0x000000ff161c7210 */ /* 0x000fe20007ffe1ff */
[----:B------:R-:W-:-:S04]  /*1920*/  FADD R50, R50, R21 ;  /* 0x0000001532327221 */ /* 0x000fc80000000000 */
[----:B------:R-:W-:Y:S01]  /*1930*/  IMAD R28, R41, R28, R29 ;  /* 0x0000001c291c7224 */ /* 0x000fe200078e021d */
[----:B------:R-:W-:Y:S02]  /*1940*/  IABS R29, R32 ;  /* 0x00000020001d7213 */ /* 0x000fe40000000000 */
[----:B------:R-:W-:Y:S02]  /*1950*/  @P1 IADD3 R19, R19, 0x1, RZ ;  /* 0x0000000113131810 */ /* 0x000fe40007ffe0ff */
[----:B------:R-:W-:Y:S02]  /*1960*/  ISETP.GT.U32.AND P0, PT, R41, R28, PT ;  /* 0x0000001c2900720c */ /* 0x000fe40003f04070 */
[----:B------:R-:W-:-:S11]  /*1970*/  F2FP.F16.F32.PACK_AB R50, R53, R50 ;  /* 0x000000323532723e */ /* 0x000fd600000000ff */
[----:B------:R-:W-:Y:S01]  /*1980*/  @!P0 IMAD.IADD R28, R28, 0x1, -R41 ;  /* 0x000000011c1c8824 */ /* 0x000fe200078e0a29 */
[----:B------:R-:W-:-:S04]  /*1990*/  @!P0 IADD3 R22, R22, 0x1, RZ ;  /* 0x0000000116168810 */ /* 0x000fc80007ffe0ff */
[----:B------:R-:W-:Y:S01]  /*19a0*/  ISETP.GE.U32.AND P4, PT, R28, R41, PT ;  /* 0x000000291c00720c */ /* 0x000fe20003f86070 */
[----:B------:R-:W-:-:S05]  /*19b0*/  IMAD.HI.U32 R28, R12, R29, RZ ;  /* 0x0000001d0c1c7227 */ /* 0x000fca00078e00ff */
[----:B------:R-:W-:-:S05]  /*19c0*/  IADD3 R30, -R28, RZ, RZ ;  /* 0x000000ff1c1e7210 */ /* 0x000fca0007ffe1ff */
[C---:B------:R-:W-:Y:S02]  /*19d0*/  IMAD R30, R41.reuse, R30, R29 ;  /* 0x0000001e291e7224 */ /* 0x040fe400078e021d */
[----:B------:R-:W-:Y:S01]  /*19e0*/  IMAD.HI.U32 R29, R12, R31, RZ ;  /* 0x0000001f0c1d7227 */ /* 0x000fe200078e00ff */
[----:B------:R-:W-:Y:S02]  /*19f0*/  @P4 IADD3 R22, R22, 0x1, RZ ;  /* 0x0000000116164810 */ /* 0x000fe40007ffe0ff */
[----:B------:R-:W-:-:S13]  /*1a00*/  ISETP.GT.U32.AND P3, PT, R41, R30, PT ;  /* 0x0000001e2900720c */ /* 0x000fda0003f64070 */
[----:B------:R-:W-:Y:S01]  /*1a10*/  @!P3 IMAD.IADD R30, R30, 0x1, -R41 ;  /* 0x000000011e1eb824 */ /* 0x000fe200078e0a29 */
[----:B------:R-:W-:-:S04]  /*1a20*/  @!P3 IADD3 R28, R28, 0x1, RZ ;  /* 0x000000011c1cb810 */ /* 0x000fc80007ffe0ff */
[----:B------:R-:W-:Y:S02]  /*1a30*/  ISETP.GE.U32.AND P2, PT, R30, R41, PT ;  /* 0x000000291e00720c */ /* 0x000fe40003f46070 */
[----:B------:R-:W-:-:S05]  /*1a40*/  IADD3 R30, -R29, RZ, RZ ;  /* 0x000000ff1d1e7210 */ /* 0x000fca0007ffe1ff */
[----:B------:R-:W-:Y:S01]  /*1a50*/  IMAD R30, R41, R30, R31 ;  /* 0x0000001e291e7224 */ /* 0x000fe200078e021f */
[----:B------:R-:W-:-:S04]  /*1a60*/  FADD R31, R46, R51 ;  /* 0x000000332e1f7221 */ /* 0x000fc80000000000 */
[----:B------:R-:W-:Y:S02]  /*1a70*/  ISETP.GT.U32.AND P6, PT, R41, R30, PT ;  /* 0x0000001e2900720c */ /* 0x000fe40003fc4070 */
[----:B------:R-:W-:Y:S02]  /*1a80*/  @P2 IADD3 R28, R28, 0x1, RZ ;  /* 0x000000011c1c2810 */ /* 0x000fe40007ffe0ff */
[----:B------:R-:W-:-:S04]  /*1a90*/  F2FP.F16.F32.PACK_AB R31, R31, R40 ;  /* 0x000000281f1f723e */ /* 0x000fc800000000ff */
[----:B------:R-:W-:-:S05]  /*1aa0*/  PRMT R40, R31, 0x7610, R40 ;  /* 0x000076101f287816 */ /* 0x000fca0000000028 */
[----:B------:R-:W-:Y:S01]  /*1ab0*/  @!P6 IMAD.IADD R30, R30, 0x1, -R41 ;  /* 0x000000011e1ee824 */ /* 0x000fe200078e0a29 */
[----:B------:R-:W-:-:S04]  /*1ac0*/  @!P6 IADD3 R29, R29, 0x1, RZ ;  /* 0x000000011d1de810 */ /* 0x000fc80007ffe0ff */
[----:B------:R-:W-:Y:S01]  /*1ad0*/  ISETP.GE.U32.AND P5, PT, R30, R41, PT ;  /* 0x000000291e00720c */ /* 0x000fe20003fa6070 */
[----:B------:R-:W-:-:S05]  /*1ae0*/  IMAD.HI.U32 R30, R12, R44, RZ ;  /* 0x0000002c0c1e7227 */ /* 0x000fca00078e00ff */
[----:B------:R-:W-:-:S05]  /*1af0*/  IADD3 R43, -R30, RZ, RZ ;  /* 0x000000ff1e2b7210 */ /* 0x000fca0007ffe1ff */
[----:B------:R-:W-:Y:S01]  /*1b00*/  IMAD R44, R41, R43, R44 ;  /* 0x0000002b292c7224 */ /* 0x000fe200078e022c */
[----:B------:R-:W-:Y:S02]  /*1b10*/  IABS R43, R35 ;  /* 0x00000023002b7213 */ /* 0x000fe40000000000 */
[----:B------:R-:W-:Y:S02]  /*1b20*/  @P5 IADD3 R29, R29, 0x1, RZ ;  /* 0x000000011d1d5810 */ /* 0x000fe40007ffe0ff */
[----:B------:R-:W-:Y:S01]  /*1b30*/  ISETP.GT.U32.AND P1, PT, R41, R44, PT ;  /* 0x0000002c2900720c */ /* 0x000fe20003f24070 */
[----:B------:R-:W-:-:S12]  /*1b40*/  IMAD.HI.U32 R38, R12, R43, RZ ;  /* 0x0000002b0c267227 */ /* 0x000fd800078e00ff */
[----:B------:R-:W-:Y:S01]  /*1b50*/  @!P1 IMAD.IADD R44, R44, 0x1, -R41 ;  /* 0x000000012c2c9824 */ /* 0x000fe200078e0a29 */
[----:B------:R-:W-:-:S04]  /*1b60*/  @!P1 IADD3 R30, R30, 0x1, RZ ;  /* 0x000000011e1e9810 */ /* 0x000fc80007ffe0ff */
[----:B------:R-:W-:Y:S02]  /*1b70*/  ISETP.GE.U32.AND P0, PT, R44, R41, PT ;  /* 0x000000292c00720c */ /* 0x000fe40003f06070 */
[----:B------:R-:W-:-:S05]  /*1b80*/  IADD3 R44, -R38, RZ, RZ ;  /* 0x000000ff262c7210 */ /* 0x000fca0007ffe1ff */
[----:B------:R-:W-:Y:S01]  /*1b90*/  IMAD R44, R41, R44, R43 ;  /* 0x0000002c292c7224 */ /* 0x000fe200078e022b */
[----:B------:R-:W-:-:S04]  /*1ba0*/  IABS R43, R36 ;  /* 0x00000024002b7213 */ /* 0x000fc80000000000 */
[----:B------:R-:W-:Y:S01]  /*1bb0*/  ISETP.GT.U32.AND P4, PT, R41, R44, PT ;  /* 0x0000002c2900720c */ /* 0x000fe20003f84070 */
[----:B------:R-:W-:Y:S01]  /*1bc0*/  IMAD.HI.U32 R39, R12, R43, RZ ;  /* 0x0000002b0c277227 */ /* 0x000fe200078e00ff */
[----:B------:R-:W-:-:S11]  /*1bd0*/  @P0 IADD3 R30, R30, 0x1, RZ ;  /* 0x000000011e1e0810 */ /* 0x000fd60007ffe0ff */
        /* <DEDUP_REMOVED lines=22> */
[----:B------:R-:W-:-:S05]  /*1d40*/  IMAD R44, R41, R44, R43 ;  /* 0x0000002c292c7224 */ /* 0x000fca00078e022b */
[----:B------:R-:W-:Y:S02]  /*1d50*/  ISETP.GT.U32.AND P0, PT, R41, R44, PT ;  /* 0x0000002c2900720c */ /* 0x000fe40003f04070 */
[----:B------:R-:W-:-:S11]  /*1d60*/  @P1 IADD3 R42, R42, 0x1, RZ ;  /* 0x000000012a2a1810 */ /* 0x000fd60007ffe0ff */
[----:B------:R-:W-:Y:S01]  /*1d70*/  @!P0 IMAD.IADD R44, R44, 0x1, -R41 ;  /* 0x000000012c2c8824 */ /* 0x000fe200078e0a29 */
[----:B------:R-:W-:-:S04]  /*1d80*/  @!P0 IADD3 R12, R12, 0x1, RZ ;  /* 0x000000010c0c8810 */ /* 0x000fc80007ffe0ff */
[----:B------:R-:W-:Y:S02]  /*1d90*/  ISETP.GE.U32.AND P4, PT, R44, R41, PT ;  /* 0x000000292c00720c */ /* 0x000fe40003f86070 */
[----:B------:R-:W-:-:S04]  /*1da0*/  LOP3.LUT R41, R9, c[0x0][0x1a0], RZ, 0x3c, !PT ;  /* 0x0000680009297a12 */ /* 0x000fc800078e3cff */
[----:B------:R-:W-:Y:S02]  /*1db0*/  ISETP.GE.AND P3, PT, R41, RZ, PT ;  /* 0x000000ff2900720c */ /* 0x000fe40003f66270 */
[----:B------:R-:W-:-:S04]  /*1dc0*/  LOP3.LUT R41, R10, c[0x0][0x1a0], RZ, 0x3c, !PT ;  /* 0x000068000a297a12 */ /* 0x000fc800078e3cff */
[----:B------:R-:W-:Y:S02]  /*1dd0*/  ISETP.GE.AND P2, PT, R41, RZ, PT ;  /* 0x000000ff2900720c */ /* 0x000fe40003f46270 */
[----:B------:R-:W-:Y:S02]  /*1de0*/  LOP3.LUT R41, R11, c[0x0][0x1a0], RZ, 0x3c, !PT ;  /* 0x000068000b297a12 */ /* 0x000fe400078e3cff */
[----:B------:R-:W-:Y:S02]  /*1df0*/  @P4 IADD3 R12, R12, 0x1, RZ ;  /* 0x000000010c0c4810 */ /* 0x000fe40007ffe0ff */
[----:B------:R-:W-:Y:S02]  /*1e00*/  ISETP.GE.AND P6, PT, R41, RZ, PT ;  /* 0x000000ff2900720c */ /* 0x000fe40003fc6270 */
[----:B------:R-:W-:Y:S02]  /*1e10*/  LOP3.LUT R41, R13, c[0x0][0x1a0], RZ, 0x3c, !PT ;  /* 0x000068000d297a12 */ /* 0x000fe400078e3cff */
[----:B------:R-:W-:-:S02]  /*1e20*/  @!P3 IADD3 R15, -R15, RZ, RZ ;  /* 0x000000ff0f0fb210 */ /* 0x000fc40007ffe1ff */
[----:B------:R-:W-:Y:S01]  /*1e30*/  ISETP.GE.AND P5, PT, R41, RZ, PT ;  /* 0x000000ff2900720c */ /* 0x000fe20003fa6270 */
[----:B------:R-:W-:Y:S01]  /*1e40*/  @!P2 IMAD.MOV R16, RZ, RZ, -R16 ;  /* 0x000000ffff10a224 */ /* 0x000fe200078e0a10 */
[----:B------:R-:W-:-:S04]  /*1e50*/  LOP3.LUT R41, R24, c[0x0][0x1a0], RZ, 0x3c, !PT ;  /* 0x0000680018297a12 */ /* 0x000fc800078e3cff */
[----:B------:R-:W-:Y:S02]  /*1e60*/  ISETP.GE.AND P1, PT, R41, RZ, PT ;  /* 0x000000ff2900720c */ /* 0x000fe40003f26270 */
[----:B------:R-:W-:Y:S02]  /*1e70*/  LOP3.LUT R41, R25, c[0x0][0x1a0], RZ, 0x3c, !PT ;  /* 0x0000680019297a12 */ /* 0x000fe400078e3cff */
[----:B------:R-:W-:Y:S02]  /*1e80*/  @!P6 IADD3 R6, -R6, RZ, RZ ;  /* 0x000000ff0606e210 */ /* 0x000fe40007ffe1ff */
        /* <DEDUP_REMOVED lines=20> */
[----:B------:R-:W-:Y:S02]  /*1fd0*/  LOP3.LUT R41, R36, c[0x0][0x1a0], RZ, 0x3c, !PT ;  /* 0x0000680024297a12 */ /* 0x000fe400078e3cff */
[----:B------:R-:W-:-:S02]  /*1fe0*/  ISETP.NE.AND P2, PT, RZ, c[0x0][0x1a0], PT ;  /* 0x00006800ff007a0c */ /* 0x000fc40003f45270 */
[----:B------:R-:W-:Y:S02]  /*1ff0*/  ISETP.GE.AND P0, PT, R41, RZ, PT ;  /* 0x000000ff2900720c */ /* 0x000fe40003f06270 */
[----:B------:R-:W-:Y:S02]  /*2000*/  LOP3.LUT R41, R37, c[0x0][0x1a0], RZ, 0x3c, !PT ;  /* 0x0000680025297a12 */ /* 0x000fe400078e3cff */
[----:B------:R-:W-:Y:S02]  /*2010*/  @!P5 IADD3 R30, -R30, RZ, RZ ;  /* 0x000000ff1e1ed210 */ /* 0x000fe40007ffe1ff */
[----:B------:R-:W-:Y:S01]  /*2020*/  ISETP.GE.AND P4, PT, R41, RZ, PT ;  /* 0x000000ff2900720c */ /* 0x000fe20003f86270 */
[----:B------:R-:W-:Y:S01]  /*2030*/  @!P1 IMAD.MOV R38, RZ, RZ, -R38 ;  /* 0x000000ffff269224 */ /* 0x000fe200078e0a26 */
[----:B------:R-:W-:-:S04]  /*2040*/  LOP3.LUT R41, R3, c[0x0][0x1a0], RZ, 0x3c, !PT ;  /* 0x0000680003297a12 */ /* 0x000fc800078e3cff */
[----:B------:R-:W-:Y:S02]  /*2050*/  ISETP.GE.AND P3, PT, R41, RZ, PT ;  /* 0x000000ff2900720c */ /* 0x000fe40003f66270 */
[----:B------:R-:W-:Y:S02]  /*2060*/  LOP3.LUT R41, RZ, c[0x0][0x1a0], RZ, 0x33, !PT ;  /* 0x00006800ff297a12 */ /* 0x000fe400078e33ff */
[----:B------:R-:W-:Y:S02]  /*2070*/  @!P0 IADD3 R39, -R39, RZ, RZ ;  /* 0x000000ff27278210 */ /* 0x000fe40007ffe1ff */
[----:B------:R-:W-:Y:S02]  /*2080*/  SEL R8, R41, R8, !P2 ;  /* 0x0000000829087207 */ /* 0x000fe40005000000 */
[----:B------:R-:W-:Y:S02]  /*2090*/  ISETP.GE.AND P0, PT, R2, 0x280, PT ;  /* 0x000002800200780c */ /* 0x000fe40003f06270 */
[----:B------:R-:W-:-:S02]  /*20a0*/  IADD3 R44, -R8, RZ, RZ ;  /* 0x000000ff082c7210 */ /* 0x000fc40007ffe1ff */
[----:B------:R-:W-:Y:S01]  /*20b0*/  SEL R15, R41, R15, !P2 ;  /* 0x0000000f290f7207 */ /* 0x000fe20005000000 */
[----:B------:R-:W-:Y:S01]  /*20c0*/  @!P3 IMAD.MOV R12, RZ, RZ, -R12 ;  /* 0x000000ffff0cb224 */ /* 0x000fe200078e0a0c */
[----:B------:R-:W-:Y:S01]  /*20d0*/  ISETP.LT.AND P3, PT, R7, c[0x0][0x1ac], !P0 ;  /* 0x00006b0007007a0c */ /* 0x000fe20004761270 */
[----:B------:R-:W-:Y:S01]  /*20e0*/  IMAD R7, R44, c[0x0][0x1a0], R7 ;  /* 0x000068002c077a24 */ /* 0x000fe200078e0207 */
[----:B------:R-:W-:Y:S02]  /*20f0*/  @!P4 IADD3 R42, -R42, RZ, RZ ;  /* 0x000000ff2a2ac210 */ /* 0x000fe40007ffe1ff */
[----:B------:R-:W-:Y:S02]  /*2100*/  IADD3 R44, -R15, RZ, RZ ;  /* 0x000000ff0f2c7210 */ /* 0x000fe40007ffe1ff */
[C---:B------:R-:W-:Y:S02]  /*2110*/  SEL R16, R41.reuse, R16, !P2 ;  /* 0x0000001029107207 */ /* 0x040fe40005000000 */
[----:B------:R-:W-:-:S02]  /*2120*/  SEL R6, R41, R6, !P2 ;  /* 0x0000000629067207 */ /* 0x000fc40005000000 */
[C---:B------:R-:W-:Y:S02]  /*2130*/  SEL R17, R41.reuse, R17, !P2 ;  /* 0x0000001129117207 */ /* 0x040fe40005000000 */
[C---:B------:R-:W-:Y:S02]  /*2140*/  SEL R14, R41.reuse, R14, !P2 ;  /* 0x0000000e290e7207 */ /* 0x040fe40005000000 */
[C---:B------:R-:W-:Y:S02]  /*2150*/  SEL R18, R41.reuse, R18, !P2 ;  /* 0x0000001229127207 */ /* 0x040fe40005000000 */
[C---:B------:R-:W-:Y:S02]  /*2160*/  SEL R19, R41.reuse, R19, !P2 ;  /* 0x0000001329137207 */ /* 0x040fe40005000000 */
[C---:B------:R-:W-:Y:S02]  /*2170*/  SEL R22, R41.reuse, R22, !P2 ;  /* 0x0000001629167207 */ /* 0x040fe40005000000 */
[----:B------:R-:W-:-:S02]  /*2180*/  SEL R28, R41, R28, !P2 ;  /* 0x0000001c291c7207 */ /* 0x000fc40005000000 */
[C---:B------:R-:W-:Y:S02]  /*2190*/  SEL R29, R41.reuse, R29, !P2 ;  /* 0x0000001d291d7207 */ /* 0x040fe40005000000 */
[C---:B------:R-:W-:Y:S02]  /*21a0*/  SEL R30, R41.reuse, R30, !P2 ;  /* 0x0000001e291e7207 */ /* 0x040fe40005000000 */
[C---:B------:R-:W-:Y:S02]  /*21b0*/  SEL R38, R41.reuse, R38, !P2 ;  /* 0x0000002629267207 */ /* 0x040fe40005000000 */
[C---:B------:R-:W-:Y:S02]  /*21c0*/  SEL R39, R41.reuse, R39, !P2 ;  /* 0x0000002729277207 */ /* 0x040fe40005000000 */
[C---:B------:R-:W-:Y:S02]  /*21d0*/  SEL R42, R41.reuse, R42, !P2 ;  /* 0x0000002a292a7207 */ /* 0x040fe40005000000 */
[----:B------:R-:W-:Y:S01]  /*21e0*/  SEL R12, R41, R12, !P2 ;  /* 0x0000000c290c7207 */ /* 0x000fe20005000000 */
[----:B------:R-:W-:Y:S01]  /*21f0*/  IMAD R41, R44, c[0x0][0x1a0], R9 ;  /* 0x000068002c297a24 */ /* 0x000fe200078e0209 */
[----:B------:R-:W-:Y:S01]  /*2200*/  ISETP.LT.AND P2, PT, R9, c[0x0][0x1ac], !P0 ;  /* 0x00006b0009007a0c */ /* 0x000fe20004741270 */
[----:B------:R-:W-:Y:S01]  /*2210*/  IMAD R9, R2, UR4, R7 ;  /* 0x0000000402097c24 */ /* 0x000fe2000f8e0207 */
[----:B------:R-:W-:Y:S01]  /*2220*/  IADD3 R45, -R14, RZ, RZ ;  /* 0x000000ff0e2d7210 */ /* 0x000fe20007ffe1ff */
[----:B------:R-:W-:Y:S01]  /*2230*/  IMAD.SHL.U32 R7, R4, 0x2, RZ ;  /* 0x0000000204077824 */ /* 0x000fe200078e00ff */
[----:B------:R-:W-:Y:S01]  /*2240*/  IADD3 R4, -R6, RZ, RZ ;  /* 0x000000ff06047210 */ /* 0x000fe20007ffe1ff */
[----:B------:R-:W-:Y:S01]  /*2250*/  IMAD R9, R8, UR5, R9 ;  /* 0x0000000508097c24 */ /* 0x000fe2000f8e0209 */
[----:B------:R-:W-:Y:S01]  /*2260*/  FADD R8, R47, R20 ;  /* 0x000000142f087221 */ /* 0x000fe20000000000 */
[----:B------:R-:W-:Y:S01]  /*2270*/  IMAD R44, R2, UR4, R41 ;  /* 0x00000004022c7c24 */ /* 0x000fe2000f8e0229 */
[----:B------:R-:W0:Y:S01]  /*2280*/  LDS.U16 R51, [R7] ;  /* 0x0000000007337984 */ /* 0x000e220000000400 */
[----:B------:R-:W-:Y:S01]  /*2290*/  IADD3 R55, -R16, RZ, RZ ;  /* 0x000000ff10377210 */ /* 0x000fe20007ffe1ff */
[----:B------:R-:W-:Y:S01]  /*22a0*/  IMAD R45, R45, c[0x0][0x1a0], R24 ;  /* 0x000068002d2d7a24 */ /* 0x000fe200078e0218 */
[----:B------:R-:W-:Y:S01]  /*22b0*/  F2FP.F16.F32.PACK_AB R8, R8, R49 ;  /* 0x000000310808723e */ /* 0x000fe200000000ff */
[----:B------:R-:W1:Y:S01]  /*22c0*/  LDS.U16 R47, [R7+0x220] ;  /* 0x00022000072f7984 */ /* 0x000e620000000400 */
[--C-:B------:R-:W-:Y:S01]  /*22d0*/  IMAD R41, R15, UR5, R44.reuse ;  /* 0x000000050f297c24 */ /* 0x100fe2000f8e022c */
[----:B------:R-:W-:Y:S01]  /*22e0*/  PRMT R44, R31, 0x7632, R44 ;  /* 0x000076321f2c7816 */ /* 0x000fe2000000002c */
[--C-:B------:R-:W-:Y:S01]  /*22f0*/  IMAD R49, R4, c[0x0][0x1a0], R11.reuse ;  /* 0x0000680004317a24 */ /* 0x100fe200078e020b */
[----:B------:R-:W2:Y:S01]  /*2300*/  LDS.U16 R43, [R7+0x440] ;  /* 0x00044000072b7984 */ /* 0x000ea20000000400 */
[----:B------:R-:W-:Y:S01]  /*2310*/  ISETP.LT.AND P6, PT, R11, c[0x0][0x1ac], !P0 ;  /* 0x00006b000b007a0c */ /* 0x000fe200047c1270 */
[----:B------:R-:W-:Y:S01]  /*2320*/  IMAD R55, R55, c[0x0][0x1a0], R10 ;  /* 0x0000680037377a24 */ /* 0x000fe200078e020a */
[----:B------:R-:W-:Y:S01]  /*2330*/  ISETP.LT.AND P4, PT, R24, c[0x0][0x1ac], !P0 ;  /* 0x00006b0018007a0c */ /* 0x000fe20004781270 */
[----:B------:R-:W3:Y:S01]  /*2340*/  LDS.U16 R31, [R7+0x660] ;  /* 0x00066000071f7984 */ /* 0x000ee20000000400 */
[----:B------:R-:W-:Y:S01]  /*2350*/  PRMT R11, R48, 0x7632, R11 ;  /* 0x00007632300b7816 */ /* 0x000fe2000000000b */
[----:B------:R-:W-:Y:S01]  /*2360*/  IMAD.MOV R4, RZ, RZ, -R17 ;  /* 0x000000ffff047224 */ /* 0x000fe200078e0a11 */
[----:B------:R-:W-:Y:S01]  /*2370*/  PRMT R24, R8, 0x7610, R24 ;  /* 0x0000761008187816 */ /* 0x000fe20000000018 */
[----:B------:R-:W4:Y:S01]  /*2380*/  LDS.U16 R21, [R7+0x880] ;  /* 0x0008800007157984 */ /* 0x000f220000000400 */
[----:B------:R-:W-:Y:S01]  /*2390*/  ISETP.LT.AND P1, PT, R10, c[0x0][0x1ac], !P0 ;  /* 0x00006b000a007a0c */ /* 0x000fe20004721270 */
[C---:B------:R-:W-:Y:S01]  /*23a0*/  IMAD R55, R2.reuse, UR4, R55 ;  /* 0x0000000402377c24 */ /* 0x040fe2000f8e0237 */
[----:B------:R-:W-:Y:S01]  /*23b0*/  ISETP.LT.AND P5, PT, R13, c[0x0][0x1ac], !P0 ;  /* 0x00006b000d007a0c */ /* 0x000fe200047a1270 */
[----:B------:R-:W5:Y:S01]  /*23c0*/  LDS.U16 R23, [R7+0xaa0] ;  /* 0x000aa00007177984 */ /* 0x000f620000000400 */
[----:B------:R-:W-:-:S02]  /*23d0*/  IMAD R49, R2, UR4, R49 ;  /* 0x0000000402317c24 */ /* 0x000fc4000f8e0231 */
[----:B------:R-:W-:Y:S01]  /*23e0*/  IMAD R13, R4, c[0x0][0x1a0], R13 ;  /* 0x00006800040d7a24 */ /* 0x000fe200078e020d */
[----:B------:R-:W0:Y:S01]  /*23f0*/  LDS.U16 R20, [R7+0xcc0] ;  /* 0x000cc00007147984 */ /* 0x000e220000000400 */
[----:B------:R-:W-:Y:S01]  /*2400*/  IADD3 R4, -R18, RZ, RZ ;  /* 0x000000ff12047210 */ /* 0x000fe20007ffe1ff */
[----:B------:R-:W-:Y:S02]  /*2410*/  IMAD R55, R16, UR5, R55 ;  /* 0x0000000510377c24 */ /* 0x000fe4000f8e0237 */
[----:B------:R-:W0:Y:S01]  /*2420*/  LDS.U16 R15, [R7+0xee0] ;  /* 0x000ee000070f7984 */ /* 0x000e220000000400 */
[----:B------:R-:W-:-:S03]  /*2430*/  IMAD R45, R2, UR4, R45 ;  /* 0x00000004022d7c24 */ /* 0x000fc6000f8e022d */
[----:B------:R-:W-:Y:S06]  /*2440*/  BAR.SYNC 0x0 ;  /* 0x0000000000007b1d */ /* 0x000fec0000000000 */
[----:B------:R1:W-:Y:S04]  /*2450*/  STS.U16 [R5], R40 ;  /* 0x0000002805007388 */ /* 0x0003e80000000400 */
[----:B------:R2:W-:Y:S04]  /*2460*/  STS.U16 [R5+0x2], R44 ;  /* 0x0000022c05007388 */ /* 0x0005e80000000400 */
[----:B------:R-:W-:Y:S01]  /*2470*/  STS.U16 [R5+0x4], R48 ;  /* 0x0000043005007388 */ /* 0x000fe20000000400 */
[----:B-1----:R-:W-:Y:S01]  /*2480*/  PRMT R40, R8, 0x7632, R40 ;  /* 0x0000763208287816 */ /* 0x002fe20000000028 */
[----:B------:R-:W-:-:S02]  /*2490*/  IMAD.WIDE R8, R9, R0, c[0x0][0x198] ;  /* 0x0000660009087625 */ /* 0x000fc400078e0200 */
[----:B------:R1:W-:Y:S01]  /*24a0*/  STS.U16 [R5+0x6], R11 ;  /* 0x0000060b05007388 */ /* 0x0003e20000000400 */
[----:B--2---:R-:W-:-:S03]  /*24b0*/  PRMT R44, R50, 0x7632, R44 ;  /* 0x00007632322c7816 */ /* 0x004fc6000000002c */
[----:B------:R-:W-:Y:S04]  /*24c0*/  STS.U16 [R5+0x8], R24 ;  /* 0x0000081805007388 */ /* 0x000fe80000000400 */
[----:B------:R-:W-:Y:S01]  /*24d0*/  STS.U16 [R5+0xa], R40 ;  /* 0x00000a2805007388 */ /* 0x000fe20000000400 */
[----:B-1----:R-:W-:-:S03]  /*24e0*/  IMAD.WIDE R10, R41, R0, c[0x0][0x198] ;  /* 0x00006600290a7625 */ /* 0x002fc600078e0200 */
[----:B------:R-:W-:Y:S01]  /*24f0*/  STS.U16 [R5+0xc], R50 ;  /* 0x00000c3205007388 */ /* 0x000fe20000000400 */
[----:B------:R-:W-:-:S03]  /*2500*/  IMAD R41, R4, c[0x0][0x1a0], R25 ;  /* 0x0000680004297a24 */ /* 0x000fc600078e0219 */
[----:B------:R-:W-:Y:S04]  /*2510*/  STS.U16 [R5+0xe], R44 ;  /* 0x00000e2c05007388 */ /* 0x000fe80000000400 */
[----:B------:R-:W-:Y:S06]  /*2520*/  BAR.SYNC 0x0 ;  /* 0x0000000000007b1d */ /* 0x000fec0000000000 */
[----:B0-----:R0:W-:Y:S01]  /*2530*/  @P3 STG.E.U16 [R8.64], R51 ;  /* 0x0000003308003986 */ /* 0x0011e2000c101506 */
[----:B------:R-:W-:Y:S01]  /*2540*/  IMAD.WIDE R4, R55, R0, c[0x0][0x198] ;  /* 0x0000660037047625 */ /* 0x000fe200078e0200 */
[----:B------:R-:W-:-:S02]  /*2550*/  ISETP.LT.AND P3, PT, R25, c[0x0][0x1ac], !P0 ;  /* 0x00006b0019007a0c */ /* 0x000fc40004761270 */
[----:B------:R1:W-:Y:S01]  /*2560*/  @P2 STG.E.U16 [R10.64], R47 ;  /* 0x0000002f0a002986 */ /* 0x0003e2000c101506 */
[----:B------:R-:W-:Y:S01]  /*2570*/  IMAD.MOV R25, RZ, RZ, -R19 ;  /* 0x000000ffff197224 */ /* 0x000fe200078e0a13 */
[----:B------:R-:W-:Y:S02]  /*2580*/  ISETP.LT.AND P2, PT, R26, c[0x0][0x1ac], !P0 ;  /* 0x00006b001a007a0c */ /* 0x000fe40004741270 */
[----:B------:R2:W-:Y:S01]  /*2590*/  @P1 STG.E.U16 [R4.64], R43 ;  /* 0x0000002b04001986 */ /* 0x0005e2000c101506 */
[----:B------:R-:W-:Y:S01]  /*25a0*/  ISETP.LT.AND P1, PT, R27, c[0x0][0x1ac], !P0 ;  /* 0x00006b001b007a0c */ /* 0x000fe20004721270 */
[----:B------:R-:W-:Y:S02]  /*25b0*/  IMAD R25, R25, c[0x0][0x1a0], R26 ;  /* 0x0000680019197a24 */ /* 0x000fe400078e021a */
[----:B0-----:R-:W-:Y:S01]  /*25c0*/  IMAD R9, R6, UR5, R49 ;  /* 0x0000000506097c24 */ /* 0x001fe2000f8e0231 */
[----:B------:R-:W-:Y:S01]  /*25d0*/  IADD3 R8, -R22, RZ, RZ ;  /* 0x000000ff16087210 */ /* 0x000fe20007ffe1ff */
[----:B------:R-:W-:Y:S01]  /*25e0*/  IMAD R6, R2, UR4, R13 ;  /* 0x0000000402067c24 */ /* 0x000fe2000f8e020d */
[----:B------:R-:W-:Y:S01]  /*25f0*/  IADD3 R13, -R28, RZ, RZ ;  /* 0x000000ff1c0d7210 */ /* 0x000fe20007ffe1ff */
[----:B-1----:R-:W-:-:S02]  /*2600*/  IMAD R11, R14, UR5, R45 ;  /* 0x000000050e0b7c24 */ /* 0x002fc4000f8e022d */
[----:B------:R-:W-:Y:S02]  /*2610*/  IMAD R17, R17, UR5, R6 ;  /* 0x0000000511117c24 */ /* 0x000fe4000f8e0206 */
[----:B------:R-:W0:Y:S01]  /*2620*/  LDS.U16 R6, [R7] ;  /* 0x0000000007067984 */ /* 0x000e220000000400 */
[----:B------:R-:W-:Y:S02]  /*2630*/  IMAD R27, R8, c[0x0][0x1a0], R27 ;  /* 0x00006800081b7a24 */ /* 0x000fe400078e021b */
[----:B--2---:R-:W-:Y:S02]  /*2640*/  IMAD R43, R13, c[0x0][0x1a0], R32 ;  /* 0x000068000d2b7a24 */ /* 0x004fe400078e0220 */
[----:B------:R-:W-:-:S04]  /*2650*/  IMAD.WIDE R8, R9, R0, c[0x0][0x198] ;  /* 0x0000660009087625 */ /* 0x000fc800078e0200 */
[----:B------:R-:W-:Y:S01]  /*2660*/  IMAD R13, R2, UR4, R41 ;  /* 0x00000004020d7c24 */ /* 0x000fe2000f8e0229 */
[----:B---3--:R1:W-:Y:S01]  /*2670*/  @P6 STG.E.U16 [R8.64], R31 ;  /* 0x0000001f08006986 */ /* 0x0083e2000c101506 */
[-C--:B------:R-:W-:Y:S01]  /*2680*/  IMAD.WIDE R4, R17, R0.reuse, c[0x0][0x198] ;  /* 0x0000660011047625 */ /* 0x080fe200078e0200 */
[----:B------:R-:W-:Y:S02]  /*2690*/  IADD3 R17, -R30, RZ, RZ ;  /* 0x000000ff1e117210 */ /* 0x000fe40007ffe1ff */
[----:B------:R-:W-:Y:S01]  /*26a0*/  ISETP.LT.AND P6, PT, R32, c[0x0][0x1ac], !P0 ;  /* 0x00006b0020007a0c */ /* 0x000fe200047c1270 */
[----:B------:R-:W-:Y:S01]  /*26b0*/  IMAD R13, R18, UR5, R13 ;  /* 0x00000005120d7c24 */ /* 0x000fe2000f8e020d */
[----:B----4-:R-:W-:Y:S01]  /*26c0*/  @P5 STG.E.U16 [R4.64], R21 ;  /* 0x0000001504005986 */ /* 0x010fe2000c101506 */
[----:B------:R-:W-:Y:S01]  /*26d0*/  IMAD.WIDE R10, R11, R0, c[0x0][0x198] ;  /* 0x000066000b0a7625 */ /* 0x000fe200078e0200 */
[----:B------:R-:W-:Y:S02]  /*26e0*/  ISETP.LT.AND P5, PT, R33, c[0x0][0x1ac], !P0 ;  /* 0x00006b0021007a0c */ /* 0x000fe400047a1270 */
[----:B------:R-:W-:Y:S01]  /*26f0*/  LDS.U16 R5, [R7+0xaa0] ;  /* 0x000aa00007057984 */ /* 0x000fe20000000400 */
[----:B------:R-:W-:-:S02]  /*2700*/  IMAD.MOV R14, RZ, RZ, -R29 ;  /* 0x000000ffff0e7224 */ /* 0x000fc400078e0a1d */
[C---:B-1----:R-:W-:Y:S01]  /*2710*/  IMAD R8, R2.reuse, UR4, R25 ;  /* 0x0000000402087c24 */ /* 0x042fe2000f8e0219 */
[----:B-----5:R1:W-:Y:S01]  /*2720*/  @P4 STG.E.U16 [R10.64], R23 ;  /* 0x000000170a004986 */ /* 0x0203e2000c101506 */
[----:B------:R-:W-:Y:S01]  /*2730*/  IMAD R9, R2, UR4, R27 ;  /* 0x0000000402097c24 */ /* 0x000fe2000f8e021b */
[----:B------:R-:W-:Y:S01]  /*2740*/  ISETP.LT.AND P4, PT, R34, c[0x0][0x1ac], !P0 ;  /* 0x00006b0022007a0c */ /* 0x000fe20004781270 */
[----:B------:R-:W-:Y:S01]  /*2750*/  IMAD.WIDE R24, R13, R0, c[0x0][0x198] ;  /* 0x000066000d187625 */ /* 0x000fe200078e0200 */
[----:B------:R-:W-:Y:S03]  /*2760*/  LDS.U16 R10, [R7+0x440] ;  /* 0x00044000070a7984 */ /* 0x000fe60000000400 */
[----:B------:R-:W-:Y:S01]  /*2770*/  IMAD R27, R17, c[0x0][0x1a0], R34 ;  /* 0x00006800111b7a24 */ /* 0x000fe200078e0222 */
[----:B------:R-:W2:Y:S01]  /*2780*/  LDS.U16 R13, [R7+0x220] ;  /* 0x00022000070d7984 */ /* 0x000ea20000000400 */
[----:B------:R-:W-:-:S02]  /*2790*/  IMAD R17, R19, UR5, R8 ;  /* 0x0000000513117c24 */ /* 0x000fc4000f8e0208 */
[----:B------:R-:W-:Y:S01]  /*27a0*/  IMAD R19, R22, UR5, R9 ;  /* 0x0000000516137c24 */ /* 0x000fe2000f8e0209 */
[----:B------:R-:W-:Y:S01]  /*27b0*/  LDS.U16 R8, [R7+0x880] ;  /* 0x0008800007087984 */ /* 0x000fe20000000400 */
[----:B------:R-:W-:Y:S01]  /*27c0*/  IMAD R33, R14, c[0x0][0x1a0], R33 ;  /* 0x000068000e217a24 */ /* 0x000fe200078e0221 */
[----:B------:R-:W-:Y:S01]  /*27d0*/  IADD3 R14, -R38, RZ, RZ ;  /* 0x000000ff260e7210 */ /* 0x000fe20007ffe1ff */
[-C--:B------:R-:W-:Y:S01]  /*27e0*/  IMAD.WIDE R16, R17, R0.reuse, c[0x0][0x198] ;  /* 0x0000660011107625 */ /* 0x080fe200078e0200 */
[----:B------:R-:W3:Y:S03]  /*27f0*/  LDS.U16 R9, [R7+0x660] ;  /* 0x0006600007097984 */ /* 0x000ee60000000400 */
[----:B-1----:R-:W-:Y:S01]  /*2800*/  IMAD.MOV R11, RZ, RZ, -R39 ;  /* 0x000000ffff0b7224 */ /* 0x002fe200078e0a27 */
[----:B------:R-:W1:Y:S01]  /*2810*/  LDS.U16 R4, [R7+0xcc0] ;  /* 0x000cc00007047984 */ /* 0x000e620000000400 */
[----:B------:R-:W-:-:S03]  /*2820*/  IMAD.WIDE R18, R19, R0, c[0x0][0x198] ;  /* 0x0000660013127625 */ /* 0x000fc600078e0200 */
[----:B------:R4:W-:Y:S01]  /*2830*/  @P3 STG.E.U16 [R24.64], R20 ;  /* 0x0000001418003986 */ /* 0x0009e2000c101506 */
[----:B------:R-:W-:Y:S01]  /*2840*/  ISETP.LT.AND P3, PT, R35, c[0x0][0x1ac], !P0 ;  /* 0x00006b0023007a0c */ /* 0x000fe20004761270 */
[----:B------:R-:W-:Y:S01]  /*2850*/  IMAD R35, R14, c[0x0][0x1a0], R35 ;  /* 0x000068000e237a24 */ /* 0x000fe200078e0223 */
[----:B------:R-:W-:Y:S01]  /*2860*/  IADD3 R14, -R42, RZ, RZ ;  /* 0x000000ff2a0e7210 */ /* 0x000fe20007ffe1ff */
[----:B------:R-:W-:Y:S01]  /*2870*/  @P2 STG.E.U16 [R16.64], R15 ;  /* 0x0000000f10002986 */ /* 0x000fe2000c101506 */
[----:B------:R-:W-:Y:S01]  /*2880*/  IMAD R23, R11, c[0x0][0x1a0], R36 ;  /* 0x000068000b177a24 */ /* 0x000fe200078e0224 */
[----:B------:R-:W-:Y:S01]  /*2890*/  ISETP.LT.AND P2, PT, R36, c[0x0][0x1ac], !P0 ;  /* 0x00006b0024007a0c */ /* 0x000fe20004741270 */
[----:B------:R-:W-:Y:S01]  /*28a0*/  IMAD R11, R2, UR4, R43 ;  /* 0x00000004020b7c24 */ /* 0x000fe2000f8e022b */
[----:B0-----:R0:W-:Y:S01]  /*28b0*/  @P1 STG.E.U16 [R18.64], R6 ;  /* 0x0000000612001986 */ /* 0x0011e2000c101506 */
[----:B------:R-:W-:Y:S01]  /*28c0*/  ISETP.LT.AND P1, PT, R37, c[0x0][0x1ac], !P0 ;  /* 0x00006b0025007a0c */ /* 0x000fe20004721270 */
[----:B------:R-:W-:Y:S01]  /*28d0*/  IMAD R37, R14, c[0x0][0x1a0], R37 ;  /* 0x000068000e257a24 */ /* 0x000fe200078e0225 */
[----:B------:R-:W-:Y:S01]  /*28e0*/  ISETP.LT.AND P0, PT, R3, c[0x0][0x1ac], !P0 ;  /* 0x00006b0003007a0c */ /* 0x000fe20004701270 */
[----:B------:R-:W-:Y:S01]  /*28f0*/  IMAD R14, R2, UR4, R33 ;  /* 0x00000004020e7c24 */ /* 0x000fe2000f8e0221 */
[----:B----4-:R-:W-:Y:S01]  /*2900*/  IADD3 R20, -R12, RZ, RZ ;  /* 0x000000ff0c147210 */ /* 0x010fe20007ffe1ff */
[----:B------:R-:W-:-:S02]  /*2910*/  IMAD R21, R28, UR5, R11 ;  /* 0x000000051c157c24 */ /* 0x000fc4000f8e020b */
[----:B------:R-:W-:Y:S02]  /*2920*/  IMAD R11, R2, UR4, R35 ;  /* 0x00000004020b7c24 */ /* 0x000fe4000f8e0223 */
[----:B------:R-:W-:Y:S02]  /*2930*/  IMAD R25, R20, c[0x0][0x1a0], R3 ;  /* 0x0000680014197a24 */ /* 0x000fe400078e0203 */
[C---:B------:R-:W-:Y:S02]  /*2940*/  IMAD R3, R2.reuse, UR4, R27 ;  /* 0x0000000402037c24 */ /* 0x040fe4000f8e021b */
[C---:B0-----:R-:W-:Y:S02]  /*2950*/  IMAD R6, R2.reuse, UR4, R23 ;  /* 0x0000000402067c24 */ /* 0x041fe4000f8e0217 */
[C---:B------:R-:W-:Y:S02]  /*2960*/  IMAD R15, R2.reuse, UR4, R37 ;  /* 0x00000004020f7c24 */ /* 0x040fe4000f8e0225 */
[----:B------:R-:W-:-:S02]  /*2970*/  IMAD R17, R2, UR4, R25 ;  /* 0x0000000402117c24 */ /* 0x000fc4000f8e0219 */
[----:B------:R-:W-:Y:S02]  /*2980*/  IMAD R29, R29, UR5, R14 ;  /* 0x000000051d1d7c24 */ /* 0x000fe4000f8e020e */
[----:B------:R-:W-:Y:S02]  /*2990*/  IMAD R19, R30, UR5, R3 ;  /* 0x000000051e137c24 */ /* 0x000fe4000f8e0203 */
[----:B------:R-:W-:-:S04]  /*29a0*/  IMAD.WIDE R2, R21, R0, c[0x0][0x198] ;  /* 0x0000660015027625 */ /* 0x000fc800078e0200 */
[----:B------:R-:W-:Y:S01]  /*29b0*/  IMAD R11, R38, UR5, R11 ;  /* 0x00000005260b7c24 */ /* 0x000fe2000f8e020b */
[----:B--2---:R0:W-:Y:S01]  /*29c0*/  @P6 STG.E.U16 [R2.64], R13 ;  /* 0x0000000d02006986 */ /* 0x0041e2000c101506 */
[----:B------:R-:W-:Y:S02]  /*29d0*/  IMAD R21, R39, UR5, R6 ;  /* 0x0000000527157c24 */ /* 0x000fe4000f8e0206 */
[----:B------:R-:W-:Y:S02]  /*29e0*/  IMAD R23, R42, UR5, R15 ;  /* 0x000000052a177c24 */ /* 0x000fe4000f8e020f */
[----:B------:R-:W-:Y:S02]  /*29f0*/  IMAD R25, R12, UR5, R17 ;  /* 0x000000050c197c24 */ /* 0x000fe4000f8e0211 */
[----:B------:R-:W-:-:S04]  /*2a00*/  IMAD.WIDE R14, R29, R0, c[0x0][0x198] ;  /* 0x000066001d0e7625 */ /* 0x000fc800078e0200 */
[-C--:B------:R-:W-:Y:S01]  /*2a10*/  IMAD.WIDE R16, R19, R0.reuse, c[0x0][0x198] ;  /* 0x0000660013107625 */ /* 0x080fe200078e0200 */
[----:B------:R0:W-:Y:S03]  /*2a20*/  @P5 STG.E.U16 [R14.64], R10 ;  /* 0x0000000a0e005986 */ /* 0x0001e6000c101506 */
[-C--:B------:R-:W-:Y:S01]  /*2a30*/  IMAD.WIDE R18, R11, R0.reuse, c[0x0][0x198] ;  /* 0x000066000b127625 */ /* 0x080fe200078e0200 */
[----:B---3--:R0:W-:Y:S03]  /*2a40*/  @P4 STG.E.U16 [R16.64], R9 ;  /* 0x0000000910004986 */ /* 0x0081e6000c101506 */
[-C--:B------:R-:W-:Y:S01]  /*2a50*/  IMAD.WIDE R20, R21, R0.reuse, c[0x0][0x198] ;  /* 0x0000660015147625 */ /* 0x080fe200078e0200 */
[----:B------:R0:W-:Y:S03]  /*2a60*/  @P3 STG.E.U16 [R18.64], R8 ;  /* 0x0000000812003986 */ /* 0x0001e6000c101506 */
[----:B------:R-:W-:Y:S01]  /*2a70*/  IMAD.WIDE R22, R23, R0, c[0x0][0x198] ;  /* 0x0000660017167625 */ /* 0x000fe200078e0200 */
[----:B------:R0:W-:Y:S04]  /*2a80*/  @P2 STG.E.U16 [R20.64], R5 ;  /* 0x0000000514002986 */ /* 0x0001e8000c101506 */
[----:B-1----:R0:W-:Y:S01]  /*2a90*/  @P1 STG.E.U16 [R22.64], R4 ;  /* 0x0000000416001986 */ /* 0x0021e2000c101506 */
[----:B------:R-:W-:Y:S05]  /*2aa0*/  @!P0 EXIT ;  /* 0x000000000000894d */ /* 0x000fea0003800000 */
[----:B------:R-:W1:Y:S01]  /*2ab0*/  LDS.U16 R7, [R7+0xee0] ;  /* 0x000ee00007077984 */ /* 0x000e620000000400 */
[----:B0-----:R-:W-:-:S05]  /*2ac0*/  IMAD.WIDE R2, R25, R0, c[0x0][0x198] ;  /* 0x0000660019027625 */ /* 0x001fca00078e0200 */
[----:B-1----:R-:W-:Y:S01]  /*2ad0*/  STG.E.U16 [R2.64], R7 ;  /* 0x0000000702007986 */ /* 0x002fe2000c101506 */
[----:B------:R-:W-:Y:S05]  /*2ae0*/  EXIT ;  /* 0x000000000000794d */ /* 0x000fea0003800000 */
.L_x_0:
[----:B------:R-:W-:-:S00]  /*2af0*/  BRA `(.L_x_0) ;  /* 0xfffffff000007947 */ /* 0x000fc0000383ffff */
[----:B------:R-:W-:-:S00]  /*2b00*/  NOP ;  /* 0x0000000000007918 */ /* 0x000fc00000000000 */
[----:B------:R-:W-:-:S00]  /*2b10*/  NOP ;  /* 0x0000000000007918 */ /* 0x000fc00000000000 */
[----:B------:R-:W-:-:S00]  /*2b20*/  NOP ;  /* 0x0000000000007918 */ /* 0x000fc00000000000 */
[----:B------:R-:W-:-:S00]  /*2b30*/  NOP ;  /* 0x0000000000007918 */ /* 0x000fc00000000000 */
[----:B------:R-:W-:-:S00]  /*2b40*/  NOP ;  /* 0x0000000000007918 */ /* 0x000fc00000000000 */
[----:B------:R-:W-:-:S00]  /*2b50*/  NOP ;  /* 0x0000000000007918 */ /* 0x000fc00000000000 */
[----:B------:R-:W-:-:S00]  /*2b60*/  NOP ;  /* 0x0000000000007918 */ /* 0x000fc00000000000 */
[----:B------:R-:W-:-:S00]  /*2b70*/  NOP ;  /* 0x0000000000007918 */ /* 0x000fc00000000000 */
.L_x_1:


//--------------------- .nv.shared.triton__0d1d2d3d4d5d6d7d89101112de --------------------------
	.section	.nv.shared.triton__0d1d2d3d4d5d6d7d89101112de,"aw",@nobits
	.align	16
